//
// Generated by NVIDIA NVVM Compiler
//
// Compiler Build ID: CL-36424714
// Cuda compilation tools, release 13.0, V13.0.88
// Based on NVVM 20.0.0
//

.version 9.0
.target sm_100
.address_size 64

	// .globl	_Z9blue_procPhS_jjjyj

.visible .entry _Z9blue_procPhS_jjjyj(
	.param .u64 .ptr .align 1 _Z9blue_procPhS_jjjyj_param_0,
	.param .u64 .ptr .align 1 _Z9blue_procPhS_jjjyj_param_1,
	.param .u32 _Z9blue_procPhS_jjjyj_param_2,
	.param .u32 _Z9blue_procPhS_jjjyj_param_3,
	.param .u32 _Z9blue_procPhS_jjjyj_param_4,
	.param .u64 _Z9blue_procPhS_jjjyj_param_5,
	.param .u32 _Z9blue_procPhS_jjjyj_param_6
)
{
	.reg .pred 	%p<13>;
	.reg .b16 	%rs<30>;
	.reg .b32 	%r<47>;
	.reg .b32 	%f<85>;
	.reg .b64 	%rd<71>;

	ld.param.u64 	%rd12, [_Z9blue_procPhS_jjjyj_param_0];
	ld.param.u64 	%rd10, [_Z9blue_procPhS_jjjyj_param_1];
	ld.param.u32 	%r21, [_Z9blue_procPhS_jjjyj_param_2];
	ld.param.u32 	%r22, [_Z9blue_procPhS_jjjyj_param_3];
	ld.param.u32 	%r19, [_Z9blue_procPhS_jjjyj_param_4];
	ld.param.u64 	%rd11, [_Z9blue_procPhS_jjjyj_param_5];
	ld.param.u32 	%r20, [_Z9blue_procPhS_jjjyj_param_6];
	cvta.to.global.u64 	%rd1, %rd12;
	mov.u32 	%r23, %ctaid.x;
	mov.u32 	%r24, %ntid.x;
	mov.u32 	%r25, %tid.x;
	mad.lo.s32 	%r1, %r23, %r24, %r25;
	mov.u32 	%r26, %ctaid.y;
	mov.u32 	%r27, %ntid.y;
	mov.u32 	%r28, %tid.y;
	mad.lo.s32 	%r2, %r26, %r27, %r28;
	setp.ge.u32 	%p1, %r1, %r21;
	setp.ge.u32 	%p2, %r2, %r22;
	or.pred  	%p3, %p1, %p2;
	@%p3 bra 	$L__BB0_15;
	mul.lo.s32 	%r29, %r19, %r2;
	mad.lo.s32 	%r3, %r1, 3, %r29;
	setp.eq.s32 	%p4, %r20, 0;
	mov.f32 	%f84, 0f00000000;
	@%p4 bra 	$L__BB0_14;
	cvt.u64.u32 	%rd2, %r3;
	and.b32  	%r4, %r20, 15;
	setp.lt.u32 	%p5, %r20, 16;
	mov.f32 	%f84, 0f00000000;
	mov.b32 	%r44, 0;
	@%p5 bra 	$L__BB0_5;
	and.b32  	%r44, %r20, -16;
	neg.s32 	%r42, %r44;
	add.s64 	%rd69, %rd1, %rd2;
	shl.b64 	%rd4, %rd11, 4;
	mov.f32 	%f84, 0f00000000;
$L__BB0_4:
	.pragma "nounroll";
	ld.global.u8 	%rs1, [%rd69];
	cvt.rn.f32.u16 	%f18, %rs1;
	add.f32 	%f19, %f84, %f18;
	add.s64 	%rd13, %rd69, %rd11;
	ld.global.u8 	%rs2, [%rd13];
	cvt.rn.f32.u16 	%f20, %rs2;
	add.f32 	%f21, %f19, %f20;
	add.s64 	%rd14, %rd13, %rd11;
	ld.global.u8 	%rs3, [%rd14];
	cvt.rn.f32.u16 	%f22, %rs3;
	add.f32 	%f23, %f21, %f22;
	add.s64 	%rd15, %rd14, %rd11;
	ld.global.u8 	%rs4, [%rd15];
	cvt.rn.f32.u16 	%f24, %rs4;
	add.f32 	%f25, %f23, %f24;
	add.s64 	%rd16, %rd15, %rd11;
	ld.global.u8 	%rs5, [%rd16];
	cvt.rn.f32.u16 	%f26, %rs5;
	add.f32 	%f27, %f25, %f26;
	add.s64 	%rd17, %rd16, %rd11;
	ld.global.u8 	%rs6, [%rd17];
	cvt.rn.f32.u16 	%f28, %rs6;
	add.f32 	%f29, %f27, %f28;
	add.s64 	%rd18, %rd17, %rd11;
	ld.global.u8 	%rs7, [%rd18];
	cvt.rn.f32.u16 	%f30, %rs7;
	add.f32 	%f31, %f29, %f30;
	add.s64 	%rd19, %rd18, %rd11;
	ld.global.u8 	%rs8, [%rd19];
	cvt.rn.f32.u16 	%f32, %rs8;
	add.f32 	%f33, %f31, %f32;
	add.s64 	%rd20, %rd19, %rd11;
	ld.global.u8 	%rs9, [%rd20];
	cvt.rn.f32.u16 	%f34, %rs9;
	add.f32 	%f35, %f33, %f34;
	add.s64 	%rd21, %rd20, %rd11;
	ld.global.u8 	%rs10, [%rd21];
	cvt.rn.f32.u16 	%f36, %rs10;
	add.f32 	%f37, %f35, %f36;
	add.s64 	%rd22, %rd21, %rd11;
	ld.global.u8 	%rs11, [%rd22];
	cvt.rn.f32.u16 	%f38, %rs11;
	add.f32 	%f39, %f37, %f38;
	add.s64 	%rd23, %rd22, %rd11;
	ld.global.u8 	%rs12, [%rd23];
	cvt.rn.f32.u16 	%f40, %rs12;
	add.f32 	%f41, %f39, %f40;
	add.s64 	%rd24, %rd23, %rd11;
	ld.global.u8 	%rs13, [%rd24];
	cvt.rn.f32.u16 	%f42, %rs13;
	add.f32 	%f43, %f41, %f42;
	add.s64 	%rd25, %rd24, %rd11;
	ld.global.u8 	%rs14, [%rd25];
	cvt.rn.f32.u16 	%f44, %rs14;
	add.f32 	%f45, %f43, %f44;
	add.s64 	%rd26, %rd25, %rd11;
	ld.global.u8 	%rs15, [%rd26];
	cvt.rn.f32.u16 	%f46, %rs15;
	add.f32 	%f47, %f45, %f46;
	add.s64 	%rd27, %rd26, %rd11;
	ld.global.u8 	%rs16, [%rd27];
	cvt.rn.f32.u16 	%f48, %rs16;
	add.f32 	%f84, %f47, %f48;
	add.s32 	%r42, %r42, 16;
	add.s64 	%rd69, %rd69, %rd4;
	setp.ne.s32 	%p6, %r42, 0;
	@%p6 bra 	$L__BB0_4;
$L__BB0_5:
	setp.eq.s32 	%p7, %r4, 0;
	@%p7 bra 	$L__BB0_14;
	and.b32  	%r10, %r20, 7;
	setp.lt.u32 	%p8, %r4, 8;
	@%p8 bra 	$L__BB0_8;
	cvt.u64.u32 	%rd28, %r44;
	mad.lo.s64 	%rd29, %rd11, %rd28, %rd2;
	add.s64 	%rd30, %rd1, %rd29;
	ld.global.u8 	%rs17, [%rd30];
	cvt.rn.f32.u16 	%f50, %rs17;
	add.f32 	%f51, %f84, %f50;
	add.s32 	%r31, %r44, 1;
	cvt.u64.u32 	%rd31, %r31;
	mad.lo.s64 	%rd32, %rd11, %rd31, %rd2;
	add.s64 	%rd33, %rd1, %rd32;
	ld.global.u8 	%rs18, [%rd33];
	cvt.rn.f32.u16 	%f52, %rs18;
	add.f32 	%f53, %f51, %f52;
	add.s32 	%r32, %r44, 2;
	cvt.u64.u32 	%rd34, %r32;
	mad.lo.s64 	%rd35, %rd11, %rd34, %rd2;
	add.s64 	%rd36, %rd1, %rd35;
	ld.global.u8 	%rs19, [%rd36];
	cvt.rn.f32.u16 	%f54, %rs19;
	add.f32 	%f55, %f53, %f54;
	add.s32 	%r33, %r44, 3;
	cvt.u64.u32 	%rd37, %r33;
	mad.lo.s64 	%rd38, %rd11, %rd37, %rd2;
	add.s64 	%rd39, %rd1, %rd38;
	ld.global.u8 	%rs20, [%rd39];
	cvt.rn.f32.u16 	%f56, %rs20;
	add.f32 	%f57, %f55, %f56;
	add.s32 	%r34, %r44, 4;
	cvt.u64.u32 	%rd40, %r34;
	mad.lo.s64 	%rd41, %rd11, %rd40, %rd2;
	add.s64 	%rd42, %rd1, %rd41;
	ld.global.u8 	%rs21, [%rd42];
	cvt.rn.f32.u16 	%f58, %rs21;
	add.f32 	%f59, %f57, %f58;
	add.s32 	%r35, %r44, 5;
	cvt.u64.u32 	%rd43, %r35;
	mad.lo.s64 	%rd44, %rd11, %rd43, %rd2;
	add.s64 	%rd45, %rd1, %rd44;
	ld.global.u8 	%rs22, [%rd45];
	cvt.rn.f32.u16 	%f60, %rs22;
	add.f32 	%f61, %f59, %f60;
	add.s32 	%r36, %r44, 6;
	cvt.u64.u32 	%rd46, %r36;
	mad.lo.s64 	%rd47, %rd11, %rd46, %rd2;
	add.s64 	%rd48, %rd1, %rd47;
	ld.global.u8 	%rs23, [%rd48];
	cvt.rn.f32.u16 	%f62, %rs23;
	add.f32 	%f63, %f61, %f62;
	add.s32 	%r37, %r44, 7;
	cvt.u64.u32 	%rd49, %r37;
	mad.lo.s64 	%rd50, %rd11, %rd49, %rd2;
	add.s64 	%rd51, %rd1, %rd50;
	ld.global.u8 	%rs24, [%rd51];
	cvt.rn.f32.u16 	%f64, %rs24;
	add.f32 	%f84, %f63, %f64;
	add.s32 	%r44, %r44, 8;
$L__BB0_8:
	setp.eq.s32 	%p9, %r10, 0;
	@%p9 bra 	$L__BB0_14;
	and.b32  	%r13, %r20, 3;
	setp.lt.u32 	%p10, %r10, 4;
	@%p10 bra 	$L__BB0_11;
	cvt.u64.u32 	%rd52, %r44;
	mad.lo.s64 	%rd53, %rd11, %rd52, %rd2;
	add.s64 	%rd54, %rd1, %rd53;
	ld.global.u8 	%rs25, [%rd54];
	cvt.rn.f32.u16 	%f66, %rs25;
	add.f32 	%f67, %f84, %f66;
	add.s32 	%r38, %r44, 1;
	cvt.u64.u32 	%rd55, %r38;
	mad.lo.s64 	%rd56, %rd11, %rd55, %rd2;
	add.s64 	%rd57, %rd1, %rd56;
	ld.global.u8 	%rs26, [%rd57];
	cvt.rn.f32.u16 	%f68, %rs26;
	add.f32 	%f69, %f67, %f68;
	add.s32 	%r39, %r44, 2;
	cvt.u64.u32 	%rd58, %r39;
	mad.lo.s64 	%rd59, %rd11, %rd58, %rd2;
	add.s64 	%rd60, %rd1, %rd59;
	ld.global.u8 	%rs27, [%rd60];
	cvt.rn.f32.u16 	%f70, %rs27;
	add.f32 	%f71, %f69, %f70;
	add.s32 	%r40, %r44, 3;
	cvt.u64.u32 	%rd61, %r40;
	mad.lo.s64 	%rd62, %rd11, %rd61, %rd2;
	add.s64 	%rd63, %rd1, %rd62;
	ld.global.u8 	%rs28, [%rd63];
	cvt.rn.f32.u16 	%f72, %rs28;
	add.f32 	%f84, %f71, %f72;
	add.s32 	%r44, %r44, 4;
$L__BB0_11:
	setp.eq.s32 	%p11, %r13, 0;
	@%p11 bra 	$L__BB0_14;
	cvt.u64.u32 	%rd64, %r44;
	mad.lo.s64 	%rd65, %rd11, %rd64, %rd2;
	add.s64 	%rd70, %rd1, %rd65;
	neg.s32 	%r46, %r13;
$L__BB0_13:
	.pragma "nounroll";
	ld.global.u8 	%rs29, [%rd70];
	cvt.rn.f32.u16 	%f73, %rs29;
	add.f32 	%f84, %f84, %f73;
	add.s64 	%rd70, %rd70, %rd11;
	add.s32 	%r46, %r46, 1;
	setp.ne.s32 	%p12, %r46, 0;
	@%p12 bra 	$L__BB0_13;
$L__BB0_14:
	cvt.rn.f32.u32 	%f74, %r20;
	div.rn.f32 	%f75, %f84, %f74;
	cvt.rzi.u32.f32 	%r41, %f75;
	cvt.u64.u32 	%rd66, %r3;
	cvta.to.global.u64 	%rd67, %rd10;
	add.s64 	%rd68, %rd67, %rd66;
	st.global.u8 	[%rd68], %r41;
$L__BB0_15:
	ret;

}
	// .globl	_Z10green_procPhS_jjjyj
.visible .entry _Z10green_procPhS_jjjyj(
	.param .u64 .ptr .align 1 _Z10green_procPhS_jjjyj_param_0,
	.param .u64 .ptr .align 1 _Z10green_procPhS_jjjyj_param_1,
	.param .u32 _Z10green_procPhS_jjjyj_param_2,
	.param .u32 _Z10green_procPhS_jjjyj_param_3,
	.param .u32 _Z10green_procPhS_jjjyj_param_4,
	.param .u64 _Z10green_procPhS_jjjyj_param_5,
	.param .u32 _Z10green_procPhS_jjjyj_param_6
)
{
	.reg .pred 	%p<13>;
	.reg .b16 	%rs<30>;
	.reg .b32 	%r<48>;
	.reg .b32 	%f<85>;
	.reg .b64 	%rd<73>;

	ld.param.u64 	%rd12, [_Z10green_procPhS_jjjyj_param_0];
	ld.param.u64 	%rd10, [_Z10green_procPhS_jjjyj_param_1];
	ld.param.u32 	%r21, [_Z10green_procPhS_jjjyj_param_2];
	ld.param.u32 	%r22, [_Z10green_procPhS_jjjyj_param_3];
	ld.param.u32 	%r19, [_Z10green_procPhS_jjjyj_param_4];
	ld.param.u64 	%rd11, [_Z10green_procPhS_jjjyj_param_5];
	ld.param.u32 	%r20, [_Z10green_procPhS_jjjyj_param_6];
	cvta.to.global.u64 	%rd1, %rd12;
	mov.u32 	%r23, %ctaid.x;
	mov.u32 	%r24, %ntid.x;
	mov.u32 	%r25, %tid.x;
	mad.lo.s32 	%r1, %r23, %r24, %r25;
	mov.u32 	%r26, %ctaid.y;
	mov.u32 	%r27, %ntid.y;
	mov.u32 	%r28, %tid.y;
	mad.lo.s32 	%r2, %r26, %r27, %r28;
	setp.ge.u32 	%p1, %r1, %r21;
	setp.ge.u32 	%p2, %r2, %r22;
	or.pred  	%p3, %p1, %p2;
	@%p3 bra 	$L__BB1_15;
	mul.lo.s32 	%r29, %r19, %r2;
	mad.lo.s32 	%r3, %r1, 3, %r29;
	setp.eq.s32 	%p4, %r20, 0;
	mov.f32 	%f84, 0f00000000;
	@%p4 bra 	$L__BB1_14;
	cvt.u64.u32 	%rd2, %r3;
	and.b32  	%r4, %r20, 15;
	setp.lt.u32 	%p5, %r20, 16;
	mov.f32 	%f84, 0f00000000;
	mov.b32 	%r45, 0;
	@%p5 bra 	$L__BB1_5;
	and.b32  	%r45, %r20, -16;
	neg.s32 	%r43, %r45;
	add.s64 	%rd13, %rd2, %rd1;
	add.s64 	%rd71, %rd13, 1;
	shl.b64 	%rd4, %rd11, 4;
	mov.f32 	%f84, 0f00000000;
$L__BB1_4:
	.pragma "nounroll";
	ld.global.u8 	%rs1, [%rd71];
	cvt.rn.f32.u16 	%f18, %rs1;
	add.f32 	%f19, %f84, %f18;
	add.s64 	%rd14, %rd71, %rd11;
	ld.global.u8 	%rs2, [%rd14];
	cvt.rn.f32.u16 	%f20, %rs2;
	add.f32 	%f21, %f19, %f20;
	add.s64 	%rd15, %rd14, %rd11;
	ld.global.u8 	%rs3, [%rd15];
	cvt.rn.f32.u16 	%f22, %rs3;
	add.f32 	%f23, %f21, %f22;
	add.s64 	%rd16, %rd15, %rd11;
	ld.global.u8 	%rs4, [%rd16];
	cvt.rn.f32.u16 	%f24, %rs4;
	add.f32 	%f25, %f23, %f24;
	add.s64 	%rd17, %rd16, %rd11;
	ld.global.u8 	%rs5, [%rd17];
	cvt.rn.f32.u16 	%f26, %rs5;
	add.f32 	%f27, %f25, %f26;
	add.s64 	%rd18, %rd17, %rd11;
	ld.global.u8 	%rs6, [%rd18];
	cvt.rn.f32.u16 	%f28, %rs6;
	add.f32 	%f29, %f27, %f28;
	add.s64 	%rd19, %rd18, %rd11;
	ld.global.u8 	%rs7, [%rd19];
	cvt.rn.f32.u16 	%f30, %rs7;
	add.f32 	%f31, %f29, %f30;
	add.s64 	%rd20, %rd19, %rd11;
	ld.global.u8 	%rs8, [%rd20];
	cvt.rn.f32.u16 	%f32, %rs8;
	add.f32 	%f33, %f31, %f32;
	add.s64 	%rd21, %rd20, %rd11;
	ld.global.u8 	%rs9, [%rd21];
	cvt.rn.f32.u16 	%f34, %rs9;
	add.f32 	%f35, %f33, %f34;
	add.s64 	%rd22, %rd21, %rd11;
	ld.global.u8 	%rs10, [%rd22];
	cvt.rn.f32.u16 	%f36, %rs10;
	add.f32 	%f37, %f35, %f36;
	add.s64 	%rd23, %rd22, %rd11;
	ld.global.u8 	%rs11, [%rd23];
	cvt.rn.f32.u16 	%f38, %rs11;
	add.f32 	%f39, %f37, %f38;
	add.s64 	%rd24, %rd23, %rd11;
	ld.global.u8 	%rs12, [%rd24];
	cvt.rn.f32.u16 	%f40, %rs12;
	add.f32 	%f41, %f39, %f40;
	add.s64 	%rd25, %rd24, %rd11;
	ld.global.u8 	%rs13, [%rd25];
	cvt.rn.f32.u16 	%f42, %rs13;
	add.f32 	%f43, %f41, %f42;
	add.s64 	%rd26, %rd25, %rd11;
	ld.global.u8 	%rs14, [%rd26];
	cvt.rn.f32.u16 	%f44, %rs14;
	add.f32 	%f45, %f43, %f44;
	add.s64 	%rd27, %rd26, %rd11;
	ld.global.u8 	%rs15, [%rd27];
	cvt.rn.f32.u16 	%f46, %rs15;
	add.f32 	%f47, %f45, %f46;
	add.s64 	%rd28, %rd27, %rd11;
	ld.global.u8 	%rs16, [%rd28];
	cvt.rn.f32.u16 	%f48, %rs16;
	add.f32 	%f84, %f47, %f48;
	add.s32 	%r43, %r43, 16;
	add.s64 	%rd71, %rd71, %rd4;
	setp.ne.s32 	%p6, %r43, 0;
	@%p6 bra 	$L__BB1_4;
$L__BB1_5:
	setp.eq.s32 	%p7, %r4, 0;
	@%p7 bra 	$L__BB1_14;
	and.b32  	%r10, %r20, 7;
	setp.lt.u32 	%p8, %r4, 8;
	@%p8 bra 	$L__BB1_8;
	cvt.u64.u32 	%rd29, %r45;
	mad.lo.s64 	%rd30, %rd11, %rd29, %rd2;
	add.s64 	%rd31, %rd1, %rd30;
	ld.global.u8 	%rs17, [%rd31+1];
	cvt.rn.f32.u16 	%f50, %rs17;
	add.f32 	%f51, %f84, %f50;
	add.s32 	%r31, %r45, 1;
	cvt.u64.u32 	%rd32, %r31;
	mad.lo.s64 	%rd33, %rd11, %rd32, %rd2;
	add.s64 	%rd34, %rd1, %rd33;
	ld.global.u8 	%rs18, [%rd34+1];
	cvt.rn.f32.u16 	%f52, %rs18;
	add.f32 	%f53, %f51, %f52;
	add.s32 	%r32, %r45, 2;
	cvt.u64.u32 	%rd35, %r32;
	mad.lo.s64 	%rd36, %rd11, %rd35, %rd2;
	add.s64 	%rd37, %rd1, %rd36;
	ld.global.u8 	%rs19, [%rd37+1];
	cvt.rn.f32.u16 	%f54, %rs19;
	add.f32 	%f55, %f53, %f54;
	add.s32 	%r33, %r45, 3;
	cvt.u64.u32 	%rd38, %r33;
	mad.lo.s64 	%rd39, %rd11, %rd38, %rd2;
	add.s64 	%rd40, %rd1, %rd39;
	ld.global.u8 	%rs20, [%rd40+1];
	cvt.rn.f32.u16 	%f56, %rs20;
	add.f32 	%f57, %f55, %f56;
	add.s32 	%r34, %r45, 4;
	cvt.u64.u32 	%rd41, %r34;
	mad.lo.s64 	%rd42, %rd11, %rd41, %rd2;
	add.s64 	%rd43, %rd1, %rd42;
	ld.global.u8 	%rs21, [%rd43+1];
	cvt.rn.f32.u16 	%f58, %rs21;
	add.f32 	%f59, %f57, %f58;
	add.s32 	%r35, %r45, 5;
	cvt.u64.u32 	%rd44, %r35;
	mad.lo.s64 	%rd45, %rd11, %rd44, %rd2;
	add.s64 	%rd46, %rd1, %rd45;
	ld.global.u8 	%rs22, [%rd46+1];
	cvt.rn.f32.u16 	%f60, %rs22;
	add.f32 	%f61, %f59, %f60;
	add.s32 	%r36, %r45, 6;
	cvt.u64.u32 	%rd47, %r36;
	mad.lo.s64 	%rd48, %rd11, %rd47, %rd2;
	add.s64 	%rd49, %rd1, %rd48;
	ld.global.u8 	%rs23, [%rd49+1];
	cvt.rn.f32.u16 	%f62, %rs23;
	add.f32 	%f63, %f61, %f62;
	add.s32 	%r37, %r45, 7;
	cvt.u64.u32 	%rd50, %r37;
	mad.lo.s64 	%rd51, %rd11, %rd50, %rd2;
	add.s64 	%rd52, %rd1, %rd51;
	ld.global.u8 	%rs24, [%rd52+1];
	cvt.rn.f32.u16 	%f64, %rs24;
	add.f32 	%f84, %f63, %f64;
	add.s32 	%r45, %r45, 8;
$L__BB1_8:
	setp.eq.s32 	%p9, %r10, 0;
	@%p9 bra 	$L__BB1_14;
	and.b32  	%r13, %r20, 3;
	setp.lt.u32 	%p10, %r10, 4;
	@%p10 bra 	$L__BB1_11;
	cvt.u64.u32 	%rd53, %r45;
	mad.lo.s64 	%rd54, %rd11, %rd53, %rd2;
	add.s64 	%rd55, %rd1, %rd54;
	ld.global.u8 	%rs25, [%rd55+1];
	cvt.rn.f32.u16 	%f66, %rs25;
	add.f32 	%f67, %f84, %f66;
	add.s32 	%r38, %r45, 1;
	cvt.u64.u32 	%rd56, %r38;
	mad.lo.s64 	%rd57, %rd11, %rd56, %rd2;
	add.s64 	%rd58, %rd1, %rd57;
	ld.global.u8 	%rs26, [%rd58+1];
	cvt.rn.f32.u16 	%f68, %rs26;
	add.f32 	%f69, %f67, %f68;
	add.s32 	%r39, %r45, 2;
	cvt.u64.u32 	%rd59, %r39;
	mad.lo.s64 	%rd60, %rd11, %rd59, %rd2;
	add.s64 	%rd61, %rd1, %rd60;
	ld.global.u8 	%rs27, [%rd61+1];
	cvt.rn.f32.u16 	%f70, %rs27;
	add.f32 	%f71, %f69, %f70;
	add.s32 	%r40, %r45, 3;
	cvt.u64.u32 	%rd62, %r40;
	mad.lo.s64 	%rd63, %rd11, %rd62, %rd2;
	add.s64 	%rd64, %rd1, %rd63;
	ld.global.u8 	%rs28, [%rd64+1];
	cvt.rn.f32.u16 	%f72, %rs28;
	add.f32 	%f84, %f71, %f72;
	add.s32 	%r45, %r45, 4;
$L__BB1_11:
	setp.eq.s32 	%p11, %r13, 0;
	@%p11 bra 	$L__BB1_14;
	cvt.u64.u32 	%rd65, %r45;
	mad.lo.s64 	%rd66, %rd11, %rd65, %rd2;
	add.s64 	%rd67, %rd66, %rd1;
	add.s64 	%rd72, %rd67, 1;
	neg.s32 	%r47, %r13;
$L__BB1_13:
	.pragma "nounroll";
	ld.global.u8 	%rs29, [%rd72];
	cvt.rn.f32.u16 	%f73, %rs29;
	add.f32 	%f84, %f84, %f73;
	add.s64 	%rd72, %rd72, %rd11;
	add.s32 	%r47, %r47, 1;
	setp.ne.s32 	%p12, %r47, 0;
	@%p12 bra 	$L__BB1_13;
$L__BB1_14:
	cvt.rn.f32.u32 	%f74, %r20;
	div.rn.f32 	%f75, %f84, %f74;
	cvt.rzi.u32.f32 	%r41, %f75;
	add.s32 	%r42, %r3, 1;
	cvt.u64.u32 	%rd68, %r42;
	cvta.to.global.u64 	%rd69, %rd10;
	add.s64 	%rd70, %rd69, %rd68;
	st.global.u8 	[%rd70], %r41;
$L__BB1_15:
	ret;

}
	// .globl	_Z8red_procPhS_jjjyj
.visible .entry _Z8red_procPhS_jjjyj(
	.param .u64 .ptr .align 1 _Z8red_procPhS_jjjyj_param_0,
	.param .u64 .ptr .align 1 _Z8red_procPhS_jjjyj_param_1,
	.param .u32 _Z8red_procPhS_jjjyj_param_2,
	.param .u32 _Z8red_procPhS_jjjyj_param_3,
	.param .u32 _Z8red_procPhS_jjjyj_param_4,
	.param .u64 _Z8red_procPhS_jjjyj_param_5,
	.param .u32 _Z8red_procPhS_jjjyj_param_6
)
{
	.reg .pred 	%p<13>;
	.reg .b16 	%rs<30>;
	.reg .b32 	%r<48>;
	.reg .b32 	%f<85>;
	.reg .b64 	%rd<73>;

	ld.param.u64 	%rd12, [_Z8red_procPhS_jjjyj_param_0];
	ld.param.u64 	%rd10, [_Z8red_procPhS_jjjyj_param_1];
	ld.param.u32 	%r21, [_Z8red_procPhS_jjjyj_param_2];
	ld.param.u32 	%r22, [_Z8red_procPhS_jjjyj_param_3];
	ld.param.u32 	%r19, [_Z8red_procPhS_jjjyj_param_4];
	ld.param.u64 	%rd11, [_Z8red_procPhS_jjjyj_param_5];
	ld.param.u32 	%r20, [_Z8red_procPhS_jjjyj_param_6];
	cvta.to.global.u64 	%rd1, %rd12;
	mov.u32 	%r23, %ctaid.x;
	mov.u32 	%r24, %ntid.x;
	mov.u32 	%r25, %tid.x;
	mad.lo.s32 	%r1, %r23, %r24, %r25;
	mov.u32 	%r26, %ctaid.y;
	mov.u32 	%r27, %ntid.y;
	mov.u32 	%r28, %tid.y;
	mad.lo.s32 	%r2, %r26, %r27, %r28;
	setp.ge.u32 	%p1, %r1, %r21;
	setp.ge.u32 	%p2, %r2, %r22;
	or.pred  	%p3, %p1, %p2;
	@%p3 bra 	$L__BB2_15;
	mul.lo.s32 	%r29, %r19, %r2;
	mad.lo.s32 	%r3, %r1, 3, %r29;
	setp.eq.s32 	%p4, %r20, 0;
	mov.f32 	%f84, 0f00000000;
	@%p4 bra 	$L__BB2_14;
	cvt.u64.u32 	%rd2, %r3;
	and.b32  	%r4, %r20, 15;
	setp.lt.u32 	%p5, %r20, 16;
	mov.f32 	%f84, 0f00000000;
	mov.b32 	%r45, 0;
	@%p5 bra 	$L__BB2_5;
	and.b32  	%r45, %r20, -16;
	neg.s32 	%r43, %r45;
	add.s64 	%rd13, %rd2, %rd1;
	add.s64 	%rd71, %rd13, 2;
	shl.b64 	%rd4, %rd11, 4;
	mov.f32 	%f84, 0f00000000;
$L__BB2_4:
	.pragma "nounroll";
	ld.global.u8 	%rs1, [%rd71];
	cvt.rn.f32.u16 	%f18, %rs1;
	add.f32 	%f19, %f84, %f18;
	add.s64 	%rd14, %rd71, %rd11;
	ld.global.u8 	%rs2, [%rd14];
	cvt.rn.f32.u16 	%f20, %rs2;
	add.f32 	%f21, %f19, %f20;
	add.s64 	%rd15, %rd14, %rd11;
	ld.global.u8 	%rs3, [%rd15];
	cvt.rn.f32.u16 	%f22, %rs3;
	add.f32 	%f23, %f21, %f22;
	add.s64 	%rd16, %rd15, %rd11;
	ld.global.u8 	%rs4, [%rd16];
	cvt.rn.f32.u16 	%f24, %rs4;
	add.f32 	%f25, %f23, %f24;
	add.s64 	%rd17, %rd16, %rd11;
	ld.global.u8 	%rs5, [%rd17];
	cvt.rn.f32.u16 	%f26, %rs5;
	add.f32 	%f27, %f25, %f26;
	add.s64 	%rd18, %rd17, %rd11;
	ld.global.u8 	%rs6, [%rd18];
	cvt.rn.f32.u16 	%f28, %rs6;
	add.f32 	%f29, %f27, %f28;
	add.s64 	%rd19, %rd18, %rd11;
	ld.global.u8 	%rs7, [%rd19];
	cvt.rn.f32.u16 	%f30, %rs7;
	add.f32 	%f31, %f29, %f30;
	add.s64 	%rd20, %rd19, %rd11;
	ld.global.u8 	%rs8, [%rd20];
	cvt.rn.f32.u16 	%f32, %rs8;
	add.f32 	%f33, %f31, %f32;
	add.s64 	%rd21, %rd20, %rd11;
	ld.global.u8 	%rs9, [%rd21];
	cvt.rn.f32.u16 	%f34, %rs9;
	add.f32 	%f35, %f33, %f34;
	add.s64 	%rd22, %rd21, %rd11;
	ld.global.u8 	%rs10, [%rd22];
	cvt.rn.f32.u16 	%f36, %rs10;
	add.f32 	%f37, %f35, %f36;
	add.s64 	%rd23, %rd22, %rd11;
	ld.global.u8 	%rs11, [%rd23];
	cvt.rn.f32.u16 	%f38, %rs11;
	add.f32 	%f39, %f37, %f38;
	add.s64 	%rd24, %rd23, %rd11;
	ld.global.u8 	%rs12, [%rd24];
	cvt.rn.f32.u16 	%f40, %rs12;
	add.f32 	%f41, %f39, %f40;
	add.s64 	%rd25, %rd24, %rd11;
	ld.global.u8 	%rs13, [%rd25];
	cvt.rn.f32.u16 	%f42, %rs13;
	add.f32 	%f43, %f41, %f42;
	add.s64 	%rd26, %rd25, %rd11;
	ld.global.u8 	%rs14, [%rd26];
	cvt.rn.f32.u16 	%f44, %rs14;
	add.f32 	%f45, %f43, %f44;
	add.s64 	%rd27, %rd26, %rd11;
	ld.global.u8 	%rs15, [%rd27];
	cvt.rn.f32.u16 	%f46, %rs15;
	add.f32 	%f47, %f45, %f46;
	add.s64 	%rd28, %rd27, %rd11;
	ld.global.u8 	%rs16, [%rd28];
	cvt.rn.f32.u16 	%f48, %rs16;
	add.f32 	%f84, %f47, %f48;
	add.s32 	%r43, %r43, 16;
	add.s64 	%rd71, %rd71, %rd4;
	setp.ne.s32 	%p6, %r43, 0;
	@%p6 bra 	$L__BB2_4;
$L__BB2_5:
	setp.eq.s32 	%p7, %r4, 0;
	@%p7 bra 	$L__BB2_14;
	and.b32  	%r10, %r20, 7;
	setp.lt.u32 	%p8, %r4, 8;
	@%p8 bra 	$L__BB2_8;
	cvt.u64.u32 	%rd29, %r45;
	mad.lo.s64 	%rd30, %rd11, %rd29, %rd2;
	add.s64 	%rd31, %rd1, %rd30;
	ld.global.u8 	%rs17, [%rd31+2];
	cvt.rn.f32.u16 	%f50, %rs17;
	add.f32 	%f51, %f84, %f50;
	add.s32 	%r31, %r45, 1;
	cvt.u64.u32 	%rd32, %r31;
	mad.lo.s64 	%rd33, %rd11, %rd32, %rd2;
	add.s64 	%rd34, %rd1, %rd33;
	ld.global.u8 	%rs18, [%rd34+2];
	cvt.rn.f32.u16 	%f52, %rs18;
	add.f32 	%f53, %f51, %f52;
	add.s32 	%r32, %r45, 2;
	cvt.u64.u32 	%rd35, %r32;
	mad.lo.s64 	%rd36, %rd11, %rd35, %rd2;
	add.s64 	%rd37, %rd1, %rd36;
	ld.global.u8 	%rs19, [%rd37+2];
	cvt.rn.f32.u16 	%f54, %rs19;
	add.f32 	%f55, %f53, %f54;
	add.s32 	%r33, %r45, 3;
	cvt.u64.u32 	%rd38, %r33;
	mad.lo.s64 	%rd39, %rd11, %rd38, %rd2;
	add.s64 	%rd40, %rd1, %rd39;
	ld.global.u8 	%rs20, [%rd40+2];
	cvt.rn.f32.u16 	%f56, %rs20;
	add.f32 	%f57, %f55, %f56;
	add.s32 	%r34, %r45, 4;
	cvt.u64.u32 	%rd41, %r34;
	mad.lo.s64 	%rd42, %rd11, %rd41, %rd2;
	add.s64 	%rd43, %rd1, %rd42;
	ld.global.u8 	%rs21, [%rd43+2];
	cvt.rn.f32.u16 	%f58, %rs21;
	add.f32 	%f59, %f57, %f58;
	add.s32 	%r35, %r45, 5;
	cvt.u64.u32 	%rd44, %r35;
	mad.lo.s64 	%rd45, %rd11, %rd44, %rd2;
	add.s64 	%rd46, %rd1, %rd45;
	ld.global.u8 	%rs22, [%rd46+2];
	cvt.rn.f32.u16 	%f60, %rs22;
	add.f32 	%f61, %f59, %f60;
	add.s32 	%r36, %r45, 6;
	cvt.u64.u32 	%rd47, %r36;
	mad.lo.s64 	%rd48, %rd11, %rd47, %rd2;
	add.s64 	%rd49, %rd1, %rd48;
	ld.global.u8 	%rs23, [%rd49+2];
	cvt.rn.f32.u16 	%f62, %rs23;
	add.f32 	%f63, %f61, %f62;
	add.s32 	%r37, %r45, 7;
	cvt.u64.u32 	%rd50, %r37;
	mad.lo.s64 	%rd51, %rd11, %rd50, %rd2;
	add.s64 	%rd52, %rd1, %rd51;
	ld.global.u8 	%rs24, [%rd52+2];
	cvt.rn.f32.u16 	%f64, %rs24;
	add.f32 	%f84, %f63, %f64;
	add.s32 	%r45, %r45, 8;
$L__BB2_8:
	setp.eq.s32 	%p9, %r10, 0;
	@%p9 bra 	$L__BB2_14;
	and.b32  	%r13, %r20, 3;
	setp.lt.u32 	%p10, %r10, 4;
	@%p10 bra 	$L__BB2_11;
	cvt.u64.u32 	%rd53, %r45;
	mad.lo.s64 	%rd54, %rd11, %rd53, %rd2;
	add.s64 	%rd55, %rd1, %rd54;
	ld.global.u8 	%rs25, [%rd55+2];
	cvt.rn.f32.u16 	%f66, %rs25;
	add.f32 	%f67, %f84, %f66;
	add.s32 	%r38, %r45, 1;
	cvt.u64.u32 	%rd56, %r38;
	mad.lo.s64 	%rd57, %rd11, %rd56, %rd2;
	add.s64 	%rd58, %rd1, %rd57;
	ld.global.u8 	%rs26, [%rd58+2];
	cvt.rn.f32.u16 	%f68, %rs26;
	add.f32 	%f69, %f67, %f68;
	add.s32 	%r39, %r45, 2;
	cvt.u64.u32 	%rd59, %r39;
	mad.lo.s64 	%rd60, %rd11, %rd59, %rd2;
	add.s64 	%rd61, %rd1, %rd60;
	ld.global.u8 	%rs27, [%rd61+2];
	cvt.rn.f32.u16 	%f70, %rs27;
	add.f32 	%f71, %f69, %f70;
	add.s32 	%r40, %r45, 3;
	cvt.u64.u32 	%rd62, %r40;
	mad.lo.s64 	%rd63, %rd11, %rd62, %rd2;
	add.s64 	%rd64, %rd1, %rd63;
	ld.global.u8 	%rs28, [%rd64+2];
	cvt.rn.f32.u16 	%f72, %rs28;
	add.f32 	%f84, %f71, %f72;
	add.s32 	%r45, %r45, 4;
$L__BB2_11:
	setp.eq.s32 	%p11, %r13, 0;
	@%p11 bra 	$L__BB2_14;
	cvt.u64.u32 	%rd65, %r45;
	mad.lo.s64 	%rd66, %rd11, %rd65, %rd2;
	add.s64 	%rd67, %rd66, %rd1;
	add.s64 	%rd72, %rd67, 2;
	neg.s32 	%r47, %r13;
$L__BB2_13:
	.pragma "nounroll";
	ld.global.u8 	%rs29, [%rd72];
	cvt.rn.f32.u16 	%f73, %rs29;
	add.f32 	%f84, %f84, %f73;
	add.s64 	%rd72, %rd72, %rd11;
	add.s32 	%r47, %r47, 1;
	setp.ne.s32 	%p12, %r47, 0;
	@%p12 bra 	$L__BB2_13;
$L__BB2_14:
	cvt.rn.f32.u32 	%f74, %r20;
	div.rn.f32 	%f75, %f84, %f74;
	cvt.rzi.u32.f32 	%r41, %f75;
	add.s32 	%r42, %r3, 2;
	cvt.u64.u32 	%rd68, %r42;
	cvta.to.global.u64 	%rd69, %rd10;
	add.s64 	%rd70, %rd69, %rd68;
	st.global.u8 	[%rd70], %r41;
$L__BB2_15:
	ret;

}


// ===== COMPILED SASS (sm_100) =====

	.target	sm_100

	.elftype	@"ET_EXEC"


//--------------------- .note.nv.tkinfo           --------------------------
	.section	.note.nv.tkinfo,"",@"SHT_NOTE"
	.sectionflags	@"SHF_NOTE_NV_TKINFO"
	.tkinfo
        /*0018*/ 	.word	0x00000002
        /*0030*/ 	.string	""
        /*0030*/ 	.string	"ptxas"
        /*0030*/ 	.string	"Cuda compilation tools, release 13.0, V13.0.88"
        /*0030*/ 	.string	"Build cuda_13.0.r13.0/compiler.36424714_0"
        /*0030*/ 	.string	"-arch sm_100 -m 64 "



//--------------------- .note.nv.cuinfo           --------------------------
	.section	.note.nv.cuinfo,"",@"SHT_NOTE"
	.sectionflags	@"SHF_NOTE_NV_CUINFO"
        /*0018*/ 	.short	0x0002
        /*001a*/ 	.short	0x0064
        /*001c*/ 	.short	0x0082
	.zero		2


//--------------------- .nv.info                  --------------------------
	.section	.nv.info,"",@"SHT_CUDA_INFO"
	.align	4


	//----- nvinfo : EIATTR_REGCOUNT
	.align		4
        /*0000*/ 	.byte	0x04, 0x2f
        /*0002*/ 	.short	(.L_1 - .L_0)
	.align		4
.L_0:
        /*0004*/ 	.word	index@(_Z9blue_procPhS_jjjyj)
        /*0008*/ 	.word	0x00000020


	//----- nvinfo : EIATTR_FRAME_SIZE
	.align		4
.L_1:
        /*000c*/ 	.byte	0x04, 0x11
        /*000e*/ 	.short	(.L_3 - .L_2)
	.align		4
.L_2:
        /*0010*/ 	.word	index@($__internal_2_$__cuda_sm3x_div_rn_noftz_f32_slowpath)
        /*0014*/ 	.word	0x00000000


	//----- nvinfo : EIATTR_FRAME_SIZE
	.align		4
.L_3:
        /*0018*/ 	.byte	0x04, 0x11
        /*001a*/ 	.short	(.L_5 - .L_4)
	.align		4
.L_4:
        /*001c*/ 	.word	index@(_Z9blue_procPhS_jjjyj)
        /*0020*/ 	.word	0x00000000


	//----- nvinfo : EIATTR_REGCOUNT
	.align		4
.L_5:
        /*0024*/ 	.byte	0x04, 0x2f
        /*0026*/ 	.short	(.L_7 - .L_6)
	.align		4
.L_6:
        /*0028*/ 	.word	index@(_Z10green_procPhS_jjjyj)
        /*002c*/ 	.word	0x00000020


	//----- nvinfo : EIATTR_FRAME_SIZE
	.align		4
.L_7:
        /*0030*/ 	.byte	0x04, 0x11
        /*0032*/ 	.short	(.L_9 - .L_8)
	.align		4
.L_8:
        /*0034*/ 	.word	index@($__internal_1_$__cuda_sm3x_div_rn_noftz_f32_slowpath)
        /*0038*/ 	.word	0x00000000


	//----- nvinfo : EIATTR_FRAME_SIZE
	.align		4
.L_9:
        /*003c*/ 	.byte	0x04, 0x11
        /*003e*/ 	.short	(.L_11 - .L_10)
	.align		4
.L_10:
        /*0040*/ 	.word	index@(_Z10green_procPhS_jjjyj)
        /*0044*/ 	.word	0x00000000


	//----- nvinfo : EIATTR_REGCOUNT
	.align		4
.L_11:
        /*0048*/ 	.byte	0x04, 0x2f
        /*004a*/ 	.short	(.L_13 - .L_12)
	.align		4
.L_12:
        /*004c*/ 	.word	index@(_Z8red_procPhS_jjjyj)
        /*0050*/ 	.word	0x00000020


	//----- nvinfo : EIATTR_FRAME_SIZE
	.align		4
.L_13:
        /*0054*/ 	.byte	0x04, 0x11
        /*0056*/ 	.short	(.L_15 - .L_14)
	.align		4
.L_14:
        /*0058*/ 	.word	index@($__internal_0_$__cuda_sm3x_div_rn_noftz_f32_slowpath)
        /*005c*/ 	.word	0x00000000


	//----- nvinfo : EIATTR_FRAME_SIZE
	.align		4
.L_15:
        /*0060*/ 	.byte	0x04, 0x11
        /*0062*/ 	.short	(.L_17 - .L_16)
	.align		4
.L_16:
        /*0064*/ 	.word	index@(_Z8red_procPhS_jjjyj)
        /*0068*/ 	.word	0x00000000


	//----- nvinfo : EIATTR_MIN_STACK_SIZE
	.align		4
.L_17:
        /*006c*/ 	.byte	0x04, 0x12
        /*006e*/ 	.short	(.L_19 - .L_18)
	.align		4
.L_18:
        /*0070*/ 	.word	index@(_Z8red_procPhS_jjjyj)
        /*0074*/ 	.word	0x00000000


	//----- nvinfo : EIATTR_MIN_STACK_SIZE
	.align		4
.L_19:
        /*0078*/ 	.byte	0x04, 0x12
        /*007a*/ 	.short	(.L_21 - .L_20)
	.align		4
.L_20:
        /*007c*/ 	.word	index@(_Z10green_procPhS_jjjyj)
        /*0080*/ 	.word	0x00000000


	//----- nvinfo : EIATTR_MIN_STACK_SIZE
	.align		4
.L_21:
        /*0084*/ 	.byte	0x04, 0x12
        /*0086*/ 	.short	(.L_23 - .L_22)
	.align		4
.L_22:
        /*0088*/ 	.word	index@(_Z9blue_procPhS_jjjyj)
        /*008c*/ 	.word	0x00000000
.L_23:


//--------------------- .nv.compat                --------------------------
	.section	.nv.compat,"",@"SHT_CUDA_COMPAT_INFO"
	.align	4
        /*0000*/ 	.byte	0x02, 0x09, 0x00, 0x00, 0x02, 0x02, 0x01, 0x00, 0x02, 0x05, 0x05, 0x00, 0x03, 0x07, 0x01, 0x01
        /*0010*/ 	.byte	0x02, 0x03, 0x00, 0x00, 0x02, 0x06, 0x01, 0x00, 0x04, 0x0b, 0x08, 0x00, 0x01, 0x00, 0x00, 0x00
        /*0020*/ 	.byte	0x00, 0x00, 0x00, 0x00


//--------------------- .nv.info._Z8red_procPhS_jjjyj --------------------------
	.section	.nv.info._Z8red_procPhS_jjjyj,"",@"SHT_CUDA_INFO"
	.sectionflags	@""
	.align	4


	//----- nvinfo : EIATTR_CUDA_API_VERSION
	.align		4
        /*0000*/ 	.byte	0x04, 0x37
        /*0002*/ 	.short	(.L_25 - .L_24)
.L_24:
        /*0004*/ 	.word	0x00000082


	//----- nvinfo : EIATTR_KPARAM_INFO
	.align		4
.L_25:
        /*0008*/ 	.byte	0x04, 0x17
        /*000a*/ 	.short	(.L_27 - .L_26)
.L_26:
        /*000c*/ 	.word	0x00000000
        /*0010*/ 	.short	0x0006
        /*0012*/ 	.short	0x0028
        /*0014*/ 	.byte	0x00, 0xf0, 0x11, 0x00


	//----- nvinfo : EIATTR_KPARAM_INFO
	.align		4
.L_27:
        /*0018*/ 	.byte	0x04, 0x17
        /*001a*/ 	.short	(.L_29 - .L_28)
.L_28:
        /*001c*/ 	.word	0x00000000
        /*0020*/ 	.short	0x0005
        /*0022*/ 	.short	0x0020
        /*0024*/ 	.byte	0x00, 0xf0, 0x21, 0x00


	//----- nvinfo : EIATTR_KPARAM_INFO
	.align		4
.L_29:
        /*0028*/ 	.byte	0x04, 0x17
        /*002a*/ 	.short	(.L_31 - .L_30)
.L_30:
        /*002c*/ 	.word	0x00000000
        /*0030*/ 	.short	0x0004
        /*0032*/ 	.short	0x0018
        /*0034*/ 	.byte	0x00, 0xf0, 0x11, 0x00


	//----- nvinfo : EIATTR_KPARAM_INFO
	.align		4
.L_31:
        /*0038*/ 	.byte	0x04, 0x17
        /*003a*/ 	.short	(.L_33 - .L_32)
.L_32:
        /*003c*/ 	.word	0x00000000
        /*0040*/ 	.short	0x0003
        /*0042*/ 	.short	0x0014
        /*0044*/ 	.byte	0x00, 0xf0, 0x11, 0x00


	//----- nvinfo : EIATTR_KPARAM_INFO
	.align		4
.L_33:
        /*0048*/ 	.byte	0x04, 0x17
        /*004a*/ 	.short	(.L_35 - .L_34)
.L_34:
        /*004c*/ 	.word	0x00000000
        /*0050*/ 	.short	0x0002
        /*0052*/ 	.short	0x0010
        /*0054*/ 	.byte	0x00, 0xf0, 0x11, 0x00


	//----- nvinfo : EIATTR_KPARAM_INFO
	.align		4
.L_35:
        /*0058*/ 	.byte	0x04, 0x17
        /*005a*/ 	.short	(.L_37 - .L_36)
.L_36:
        /*005c*/ 	.word	0x00000000
        /*0060*/ 	.short	0x0001
        /*0062*/ 	.short	0x0008
        /*0064*/ 	.byte	0x00, 0xf5, 0x21, 0x00


	//----- nvinfo : EIATTR_KPARAM_INFO
	.align		4
.L_37:
        /*0068*/ 	.byte	0x04, 0x17
        /*006a*/ 	.short	(.L_39 - .L_38)
.L_38:
        /*006c*/ 	.word	0x00000000
        /*0070*/ 	.short	0x0000
        /*0072*/ 	.short	0x0000
        /*0074*/ 	.byte	0x00, 0xf5, 0x21, 0x00


	//----- nvinfo : EIATTR_SPARSE_MMA_MASK
	.align		4
.L_39:
        /*0078*/ 	.byte	0x03, 0x50
        /*007a*/ 	.short	0x0000


	//----- nvinfo : EIATTR_MAXREG_COUNT
	.align		4
        /*007c*/ 	.byte	0x03, 0x1b
        /*007e*/ 	.short	0x00ff


	//----- nvinfo : EIATTR_MERCURY_ISA_VERSION
	.align		4
        /*0080*/ 	.byte	0x03, 0x5f
        /*0082*/ 	.short	0x0101


	//----- nvinfo : EIATTR_VRC_CTA_INIT_COUNT
	.align		4
        /*0084*/ 	.byte	0x02, 0x4a
	.zero		1
	.zero		1


	//----- nvinfo : EIATTR_EXIT_INSTR_OFFSETS
	.align		4
        /*0088*/ 	.byte	0x04, 0x1c
        /*008a*/ 	.short	(.L_41 - .L_40)


	//   ....[0]....
.L_40:
        /*008c*/ 	.word	0x000000c0


	//   ....[1]....
        /*0090*/ 	.word	0x000010f0


	//----- nvinfo : EIATTR_CRS_STACK_SIZE
	.align		4
.L_41:
        /*0094*/ 	.byte	0x04, 0x1e
        /*0096*/ 	.short	(.L_43 - .L_42)
.L_42:
        /*0098*/ 	.word	0x00000000


	//----- nvinfo : EIATTR_CBANK_PARAM_SIZE
	.align		4
.L_43:
        /*009c*/ 	.byte	0x03, 0x19
        /*009e*/ 	.short	0x002c


	//----- nvinfo : EIATTR_PARAM_CBANK
	.align		4
        /*00a0*/ 	.byte	0x04, 0x0a
        /*00a2*/ 	.short	(.L_45 - .L_44)
	.align		4
.L_44:
        /*00a4*/ 	.word	index@(.nv.constant0._Z8red_procPhS_jjjyj)
        /*00a8*/ 	.short	0x0380
        /*00aa*/ 	.short	0x002c


	//----- nvinfo : EIATTR_SW_WAR
	.align		4
.L_45:
        /*00ac*/ 	.byte	0x04, 0x36
        /*00ae*/ 	.short	(.L_47 - .L_46)
.L_46:
        /*00b0*/ 	.word	0x00000008
.L_47:


//--------------------- .nv.info._Z10green_procPhS_jjjyj --------------------------
	.section	.nv.info._Z10green_procPhS_jjjyj,"",@"SHT_CUDA_INFO"
	.sectionflags	@""
	.align	4


	//----- nvinfo : EIATTR_CUDA_API_VERSION
	.align		4
        /*0000*/ 	.byte	0x04, 0x37
        /*0002*/ 	.short	(.L_49 - .L_48)
.L_48:
        /*0004*/ 	.word	0x00000082


	//----- nvinfo : EIATTR_KPARAM_INFO
	.align		4
.L_49:
        /*0008*/ 	.byte	0x04, 0x17
        /*000a*/ 	.short	(.L_51 - .L_50)
.L_50:
        /*000c*/ 	.word	0x00000000
        /*0010*/ 	.short	0x0006
        /*0012*/ 	.short	0x0028
        /*0014*/ 	.byte	0x00, 0xf0, 0x11, 0x00


	//----- nvinfo : EIATTR_KPARAM_INFO
	.align		4
.L_51:
        /*0018*/ 	.byte	0x04, 0x17
        /*001a*/ 	.short	(.L_53 - .L_52)
.L_52:
        /*001c*/ 	.word	0x00000000
        /*0020*/ 	.short	0x0005
        /*0022*/ 	.short	0x0020
        /*0024*/ 	.byte	0x00, 0xf0, 0x21, 0x00


	//----- nvinfo : EIATTR_KPARAM_INFO
	.align		4
.L_53:
        /*0028*/ 	.byte	0x04, 0x17
        /*002a*/ 	.short	(.L_55 - .L_54)
.L_54:
        /*002c*/ 	.word	0x00000000
        /*0030*/ 	.short	0x0004
        /*0032*/ 	.short	0x0018
        /*0034*/ 	.byte	0x00, 0xf0, 0x11, 0x00


	//----- nvinfo : EIATTR_KPARAM_INFO
	.align		4
.L_55:
        /*0038*/ 	.byte	0x04, 0x17
        /*003a*/ 	.short	(.L_57 - .L_56)
.L_56:
        /*003c*/ 	.word	0x00000000
        /*0040*/ 	.short	0x0003
        /*0042*/ 	.short	0x0014
        /*0044*/ 	.byte	0x00, 0xf0, 0x11, 0x00


	//----- nvinfo : EIATTR_KPARAM_INFO
	.align		4
.L_57:
        /*0048*/ 	.byte	0x04, 0x17
        /*004a*/ 	.short	(.L_59 - .L_58)
.L_58:
        /*004c*/ 	.word	0x00000000
        /*0050*/ 	.short	0x0002
        /*0052*/ 	.short	0x0010
        /*0054*/ 	.byte	0x00, 0xf0, 0x11, 0x00


	//----- nvinfo : EIATTR_KPARAM_INFO
	.align		4
.L_59:
        /*0058*/ 	.byte	0x04, 0x17
        /*005a*/ 	.short	(.L_61 - .L_60)
.L_60:
        /*005c*/ 	.word	0x00000000
        /*0060*/ 	.short	0x0001
        /*0062*/ 	.short	0x0008
        /*0064*/ 	.byte	0x00, 0xf5, 0x21, 0x00


	//----- nvinfo : EIATTR_KPARAM_INFO
	.align		4
.L_61:
        /*0068*/ 	.byte	0x04, 0x17
        /*006a*/ 	.short	(.L_63 - .L_62)
.L_62:
        /*006c*/ 	.word	0x00000000
        /*0070*/ 	.short	0x0000
        /*0072*/ 	.short	0x0000
        /*0074*/ 	.byte	0x00, 0xf5, 0x21, 0x00


	//----- nvinfo : EIATTR_SPARSE_MMA_MASK
	.align		4
.L_63:
        /*0078*/ 	.byte	0x03, 0x50
        /*007a*/ 	.short	0x0000


	//----- nvinfo : EIATTR_MAXREG_COUNT
	.align		4
        /*007c*/ 	.byte	0x03, 0x1b
        /*007e*/ 	.short	0x00ff


	//----- nvinfo : EIATTR_MERCURY_ISA_VERSION
	.align		4
        /*0080*/ 	.byte	0x03, 0x5f
        /*0082*/ 	.short	0x0101


	//----- nvinfo : EIATTR_VRC_CTA_INIT_COUNT
	.align		4
        /*0084*/ 	.byte	0x02, 0x4a
	.zero		1
	.zero		1


	//----- nvinfo : EIATTR_EXIT_INSTR_OFFSETS
	.align		4
        /*0088*/ 	.byte	0x04, 0x1c
        /*008a*/ 	.short	(.L_65 - .L_64)


	//   ....[0]....
.L_64:
        /*008c*/ 	.word	0x000000c0


	//   ....[1]....
        /*0090*/ 	.word	0x000010f0


	//----- nvinfo : EIATTR_CRS_STACK_SIZE
	.align		4
.L_65:
        /*0094*/ 	.byte	0x04, 0x1e
        /*0096*/ 	.short	(.L_67 - .L_66)
.L_66:
        /*0098*/ 	.word	0x00000000


	//----- nvinfo : EIATTR_CBANK_PARAM_SIZE
	.align		4
.L_67:
        /*009c*/ 	.byte	0x03, 0x19
        /*009e*/ 	.short	0x002c


	//----- nvinfo : EIATTR_PARAM_CBANK
	.align		4
        /*00a0*/ 	.byte	0x04, 0x0a
        /*00a2*/ 	.short	(.L_69 - .L_68)
	.align		4
.L_68:
        /*00a4*/ 	.word	index@(.nv.constant0._Z10green_procPhS_jjjyj)
        /*00a8*/ 	.short	0x0380
        /*00aa*/ 	.short	0x002c


	//----- nvinfo : EIATTR_SW_WAR
	.align		4
.L_69:
        /*00ac*/ 	.byte	0x04, 0x36
        /*00ae*/ 	.short	(.L_71 - .L_70)
.L_70:
        /*00b0*/ 	.word	0x00000008
.L_71:


//--------------------- .nv.info._Z9blue_procPhS_jjjyj --------------------------
	.section	.nv.info._Z9blue_procPhS_jjjyj,"",@"SHT_CUDA_INFO"
	.sectionflags	@""
	.align	4


	//----- nvinfo : EIATTR_CUDA_API_VERSION
	.align		4
        /*0000*/ 	.byte	0x04, 0x37
        /*0002*/ 	.short	(.L_73 - .L_72)
.L_72:
        /*0004*/ 	.word	0x00000082


	//----- nvinfo : EIATTR_KPARAM_INFO
	.align		4
.L_73:
        /*0008*/ 	.byte	0x04, 0x17
        /*000a*/ 	.short	(.L_75 - .L_74)
.L_74:
        /*000c*/ 	.word	0x00000000
        /*0010*/ 	.short	0x0006
        /*0012*/ 	.short	0x0028
        /*0014*/ 	.byte	0x00, 0xf0, 0x11, 0x00


	//----- nvinfo : EIATTR_KPARAM_INFO
	.align		4
.L_75:
        /*0018*/ 	.byte	0x04, 0x17
        /*001a*/ 	.short	(.L_77 - .L_76)
.L_76:
        /*001c*/ 	.word	0x00000000
        /*0020*/ 	.short	0x0005
        /*0022*/ 	.short	0x0020
        /*0024*/ 	.byte	0x00, 0xf0, 0x21, 0x00


	//----- nvinfo : EIATTR_KPARAM_INFO
	.align		4
.L_77:
        /*0028*/ 	.byte	0x04, 0x17
        /*002a*/ 	.short	(.L_79 - .L_78)
.L_78:
        /*002c*/ 	.word	0x00000000
        /*0030*/ 	.short	0x0004
        /*0032*/ 	.short	0x0018
        /*0034*/ 	.byte	0x00, 0xf0, 0x11, 0x00


	//----- nvinfo : EIATTR_KPARAM_INFO
	.align		4
.L_79:
        /*0038*/ 	.byte	0x04, 0x17
        /*003a*/ 	.short	(.L_81 - .L_80)
.L_80:
        /*003c*/ 	.word	0x00000000
        /*0040*/ 	.short	0x0003
        /*0042*/ 	.short	0x0014
        /*0044*/ 	.byte	0x00, 0xf0, 0x11, 0x00


	//----- nvinfo : EIATTR_KPARAM_INFO
	.align		4
.L_81:
        /*0048*/ 	.byte	0x04, 0x17
        /*004a*/ 	.short	(.L_83 - .L_82)
.L_82:
        /*004c*/ 	.word	0x00000000
        /*0050*/ 	.short	0x0002
        /*0052*/ 	.short	0x0010
        /*0054*/ 	.byte	0x00, 0xf0, 0x11, 0x00


	//----- nvinfo : EIATTR_KPARAM_INFO
	.align		4
.L_83:
        /*0058*/ 	.byte	0x04, 0x17
        /*005a*/ 	.short	(.L_85 - .L_84)
.L_84:
        /*005c*/ 	.word	0x00000000
        /*0060*/ 	.short	0x0001
        /*0062*/ 	.short	0x0008
        /*0064*/ 	.byte	0x00, 0xf5, 0x21, 0x00


	//----- nvinfo : EIATTR_KPARAM_INFO
	.align		4
.L_85:
        /*0068*/ 	.byte	0x04, 0x17
        /*006a*/ 	.short	(.L_87 - .L_86)
.L_86:
        /*006c*/ 	.word	0x00000000
        /*0070*/ 	.short	0x0000
        /*0072*/ 	.short	0x0000
        /*0074*/ 	.byte	0x00, 0xf5, 0x21, 0x00


	//----- nvinfo : EIATTR_SPARSE_MMA_MASK
	.align		4
.L_87:
        /*0078*/ 	.byte	0x03, 0x50
        /*007a*/ 	.short	0x0000


	//----- nvinfo : EIATTR_MAXREG_COUNT
	.align		4
        /*007c*/ 	.byte	0x03, 0x1b
        /*007e*/ 	.short	0x00ff


	//----- nvinfo : EIATTR_MERCURY_ISA_VERSION
	.align		4
        /*0080*/ 	.byte	0x03, 0x5f
        /*0082*/ 	.short	0x0101


	//----- nvinfo : EIATTR_VRC_CTA_INIT_COUNT
	.align		4
        /*0084*/ 	.byte	0x02, 0x4a
	.zero		1
	.zero		1


	//----- nvinfo : EIATTR_EXIT_INSTR_OFFSETS
	.align		4
        /*0088*/ 	.byte	0x04, 0x1c
        /*008a*/ 	.short	(.L_89 - .L_88)


	//   ....[0]....
.L_88:
        /*008c*/ 	.word	0x000000c0


	//   ....[1]....
        /*0090*/ 	.word	0x000010e0


	//----- nvinfo : EIATTR_CRS_STACK_SIZE
	.align		4
.L_89:
        /*0094*/ 	.byte	0x04, 0x1e
        /*0096*/ 	.short	(.L_91 - .L_90)
.L_90:
        /*0098*/ 	.word	0x00000000


	//----- nvinfo : EIATTR_CBANK_PARAM_SIZE
	.align		4
.L_91:
        /*009c*/ 	.byte	0x03, 0x19
        /*009e*/ 	.short	0x002c


	//----- nvinfo : EIATTR_PARAM_CBANK
	.align		4
        /*00a0*/ 	.byte	0x04, 0x0a
        /*00a2*/ 	.short	(.L_93 - .L_92)
	.align		4
.L_92:
        /*00a4*/ 	.word	index@(.nv.constant0._Z9blue_procPhS_jjjyj)
        /*00a8*/ 	.short	0x0380
        /*00aa*/ 	.short	0x002c


	//----- nvinfo : EIATTR_SW_WAR
	.align		4
.L_93:
        /*00ac*/ 	.byte	0x04, 0x36
        /*00ae*/ 	.short	(.L_95 - .L_94)
.L_94:
        /*00b0*/ 	.word	0x00000008
.L_95:


//--------------------- .nv.callgraph             --------------------------
	.section	.nv.callgraph,"",@"SHT_CUDA_CALLGRAPH"
	.align	4
	.sectionentsize	8
	.align		4
        /*0000*/ 	.word	0x00000000
	.align		4
        /*0004*/ 	.word	0xffffffff
	.align		4
        /*0008*/ 	.word	0x00000000
	.align		4
        /*000c*/ 	.word	0xfffffffe
	.align		4
        /*0010*/ 	.word	0x00000000
	.align		4
        /*0014*/ 	.word	0xfffffffd
	.align		4
        /*0018*/ 	.word	0x00000000
	.align		4
        /*001c*/ 	.word	0xfffffffc


//--------------------- .text._Z8red_procPhS_jjjyj --------------------------
	.section	.text._Z8red_procPhS_jjjyj,"ax",@progbits
	.align	128
        .global         _Z8red_procPhS_jjjyj
        .type           _Z8red_procPhS_jjjyj,@function
        .size           _Z8red_procPhS_jjjyj,(.L_x_60 - _Z8red_procPhS_jjjyj)
        .other          _Z8red_procPhS_jjjyj,@"STO_CUDA_ENTRY STV_DEFAULT"
_Z8red_procPhS_jjjyj:
.text._Z8red_procPhS_jjjyj:
[----:B------:R-:W-:Y:S01]  /*0000*/  LDC R1, c[0x0][0x37c] ;  /* 0x0000df00ff017b82 */ /* 0x000fe20000000800 */
[----:B------:R-:W0:Y:S07]  /*0010*/  S2R R5, SR_TID.Y ;  /* 0x0000000000057919 */ /* 0x000e2e0000002200 */
[----:B------:R-:W1:Y:S01]  /*0020*/  LDC R10, c[0x0][0x360] ;  /* 0x0000d800ff0a7b82 */ /* 0x000e620000000800 */
[----:B------:R-:W2:Y:S01]  /*0030*/  LDCU.64 UR6, c[0x0][0x390] ;  /* 0x00007200ff0677ac */ /* 0x000ea20008000a00 */
[----:B------:R-:W1:Y:S06]  /*0040*/  S2R R3, SR_TID.X ;  /* 0x0000000000037919 */ /* 0x000e6c0000002100 */
[----:B------:R-:W0:Y:S08]  /*0050*/  S2UR UR5, SR_CTAID.Y ;  /* 0x00000000000579c3 */ /* 0x000e300000002600 */
[----:B------:R-:W0:Y:S08]  /*0060*/  LDC R0, c[0x0][0x364] ;  /* 0x0000d900ff007b82 */ /* 0x000e300000000800 */
[----:B------:R-:W1:Y:S01]  /*0070*/  S2UR UR4, SR_CTAID.X ;  /* 0x00000000000479c3 */ /* 0x000e620000002500 */
[----:B0-----:R-:W-:-:S05]  /*0080*/  IMAD R0, R0, UR5, R5 ;  /* 0x0000000500007c24 */ /* 0x001fca000f8e0205 */
[----:B--2---:R-:W-:Y:S01]  /*0090*/  ISETP.GE.U32.AND P0, PT, R0, UR7, PT ;  /* 0x0000000700007c0c */ /* 0x004fe2000bf06070 */
[----:B-1----:R-:W-:-:S05]  /*00a0*/  IMAD R10, R10, UR4, R3 ;  /* 0x000000040a0a7c24 */ /* 0x002fca000f8e0203 */
[----:B------:R-:W-:-:S13]  /*00b0*/  ISETP.GE.U32.OR P0, PT, R10, UR6, P0 ;  /* 0x000000060a007c0c */ /* 0x000fda0008706470 */
[----:B------:R-:W-:Y:S05]  /*00c0*/  @P0 EXIT ;  /* 0x000000000000094d */ /* 0x000fea0003800000 */
[----:B------:R-:W0:Y:S01]  /*00d0*/  LDCU UR13, c[0x0][0x3a8] ;  /* 0x00007500ff0d77ac */ /* 0x000e220008000800 */
[----:B------:R-:W-:Y:S01]  /*00e0*/  IMAD.MOV.U32 R5, RZ, RZ, RZ ;  /* 0x000000ffff057224 */ /* 0x000fe200078e00ff */
[----:B------:R-:W1:Y:S01]  /*00f0*/  LDCU UR4, c[0x0][0x398] ;  /* 0x00007300ff0477ac */ /* 0x000e620008000800 */
[----:B------:R-:W2:Y:S01]  /*0100*/  LDCU.64 UR14, c[0x0][0x358] ;  /* 0x00006b00ff0e77ac */ /* 0x000ea20008000a00 */
[----:B0-----:R-:W-:Y:S01]  /*0110*/  UISETP.NE.AND UP0, UPT, UR13, URZ, UPT ;  /* 0x000000ff0d00728c */ /* 0x001fe2000bf05270 */
[----:B-1----:R-:W-:-:S04]  /*0120*/  IMAD R11, R0, UR4, RZ ;  /* 0x00000004000b7c24 */ /* 0x002fc8000f8e02ff */
[----:B------:R-:W-:-:S04]  /*0130*/  IMAD R10, R10, 0x3, R11 ;  /* 0x000000030a0a7824 */ /* 0x000fc800078e020b */
[----:B--2---:R-:W-:Y:S05]  /*0140*/  BRA.U !UP0, `(.L_x_0) ;  /* 0x0000000d089c7547 */ /* 0x004fea000b800000 */
[----:B------:R-:W-:Y:S01]  /*0150*/  UISETP.GE.U32.AND UP1, UPT, UR13, 0x10, UPT ;  /* 0x000000100d00788c */ /* 0x000fe2000bf26070 */
[----:B------:R-:W-:Y:S01]  /*0160*/  IMAD.MOV.U32 R5, RZ, RZ, RZ ;  /* 0x000000ffff057224 */ /* 0x000fe200078e00ff */
[----:B------:R-:W-:Y:S01]  /*0170*/  ULOP3.LUT UR5, UR13, 0xf, URZ, 0xc0, !UPT ;  /* 0x0000000f0d057892 */ /* 0x000fe2000f8ec0ff */
[----:B------:R-:W-:-:S03]  /*0180*/  UMOV UR4, URZ ;  /* 0x000000ff00047c82 */ /* 0x000fc60008000000 */
[----:B------:R-:W-:-:S03]  /*0190*/  UISETP.NE.AND UP0, UPT, UR5, URZ, UPT ;  /* 0x000000ff0500728c */ /* 0x000fc6000bf05270 */
[----:B------:R-:W-:Y:S08]  /*01a0*/  BRA.U !UP1, `(.L_x_1) ;  /* 0x0000000509707547 */ /* 0x000ff0000b800000 */
[----:B------:R-:W0:Y:S01]  /*01b0*/  LDC.64 R12, c[0x0][0x3a0] ;  /* 0x0000e800ff0c7b82 */ /* 0x000e220000000a00 */
[----:B------:R-:W1:Y:S01]  /*01c0*/  LDCU.64 UR6, c[0x0][0x380] ;  /* 0x00007000ff0677ac */ /* 0x000e620008000a00 */
[----:B------:R-:W-:Y:S01]  /*01d0*/  IMAD.MOV.U32 R5, RZ, RZ, RZ ;  /* 0x000000ffff057224 */ /* 0x000fe200078e00ff */
[----:B------:R-:W-:Y:S01]  /*01e0*/  ULOP3.LUT UR4, UR13, 0xfffffff0, URZ, 0xc0, !UPT ;  /* 0xfffffff00d047892 */ /* 0x000fe2000f8ec0ff */
[----:B-1----:R-:W-:-:S03]  /*01f0*/  IADD3.X R4, P0, P1, R10, UR6, RZ, PT, PT ;  /* 0x000000060a047c10 */ /* 0x002fc6000b90e4ff */
[----:B------:R-:W-:Y:S01]  /*0200*/  UIADD3 UR6, UPT, UPT, -UR4, URZ, URZ ;  /* 0x000000ff04067290 */ /* 0x000fe2000fffe1ff */
[----:B------:R-:W-:Y:S02]  /*0210*/  IADD3.X R3, PT, PT, RZ, UR7, RZ, P0, P1 ;  /* 0x00000007ff037c10 */ /* 0x000fe400087e24ff */
[----:B0-----:R-:W-:-:S09]  /*0220*/  SHF.L.U64.HI R0, R12, 0x4, R13 ;  /* 0x000000040c007819 */ /* 0x001fd2000001020d */
.L_x_2:
[----:B------:R-:W-:Y:S01]  /*0230*/  IADD3 R28, P0, PT, R4, R12, RZ ;  /* 0x0000000c041c7210 */ /* 0x000fe20007f1e0ff */
[----:B------:R-:W-:-:S04]  /*0240*/  IMAD.MOV.U32 R2, RZ, RZ, R4 ;  /* 0x000000ffff027224 */ /* 0x000fc800078e0004 */
[--C-:B------:R-:W-:Y:S01]  /*0250*/  IMAD.X R29, R3, 0x1, R13.reuse, P0 ;  /* 0x00000001031d7824 */ /* 0x100fe200000e060d */
[-C--:B------:R-:W-:Y:S01]  /*0260*/  IADD3 R8, P0, PT, R28, R12.reuse, RZ ;  /* 0x0000000c1c087210 */ /* 0x080fe20007f1e0ff */
[----:B------:R-:W2:Y:S04]  /*0270*/  LDG.E.U8 R2, desc[UR14][R2.64] ;  /* 0x0000000e02027981 */ /* 0x000ea8000c1e1100 */
[--C-:B------:R-:W-:Y:S01]  /*0280*/  IMAD.X R9, R29, 0x1, R13.reuse, P0 ;  /* 0x000000011d097824 */ /* 0x100fe200000e060d */
[-C--:B------:R-:W-:Y:S01]  /*0290*/  IADD3 R20, P0, PT, R8, R12.reuse, RZ ;  /* 0x0000000c08147210 */ /* 0x080fe20007f1e0ff */
[----:B------:R-:W3:Y:S04]  /*02a0*/  LDG.E.U8 R28, desc[UR14][R28.64] ;  /* 0x0000000e1c1c7981 */ /* 0x000ee8000c1e1100 */
[--C-:B------:R-:W-:Y:S01]  /*02b0*/  IMAD.X R21, R9, 0x1, R13.reuse, P0 ;  /* 0x0000000109157824 */ /* 0x100fe200000e060d */
[-C--:B------:R-:W-:Y:S01]  /*02c0*/  IADD3 R24, P0, PT, R20, R12.reuse, RZ ;  /* 0x0000000c14187210 */ /* 0x080fe20007f1e0ff */
[----:B------:R-:W4:Y:S04]  /*02d0*/  LDG.E.U8 R27, desc[UR14][R8.64] ;  /* 0x0000000e081b7981 */ /* 0x000f28000c1e1100 */
[--C-:B------:R-:W-:Y:S01]  /*02e0*/  IMAD.X R25, R21, 0x1, R13.reuse, P0 ;  /* 0x0000000115197824 */ /* 0x100fe200000e060d */
[-C--:B------:R-:W-:Y:S01]  /*02f0*/  IADD3 R14, P0, PT, R24, R12.reuse, RZ ;  /* 0x0000000c180e7210 */ /* 0x080fe20007f1e0ff */
[----:B------:R0:W5:Y:S04]  /*0300*/  LDG.E.U8 R26, desc[UR14][R20.64] ;  /* 0x0000000e141a7981 */ /* 0x000168000c1e1100 */
[--C-:B------:R-:W-:Y:S01]  /*0310*/  IMAD.X R15, R25, 0x1, R13.reuse, P0 ;  /* 0x00000001190f7824 */ /* 0x100fe200000e060d */
[-C--:B------:R-:W-:Y:S01]  /*0320*/  IADD3 R18, P0, PT, R14, R12.reuse, RZ ;  /* 0x0000000c0e127210 */ /* 0x080fe20007f1e0ff */
[----:B------:R-:W5:Y:S04]  /*0330*/  LDG.E.U8 R25, desc[UR14][R24.64] ;  /* 0x0000000e18197981 */ /* 0x000f68000c1e1100 */
[----:B------:R-:W-:Y:S01]  /*0340*/  IMAD.X R19, R15, 0x1, R13, P0 ;  /* 0x000000010f137824 */ /* 0x000fe200000e060d */
[----:B------:R-:W-:-:S04]  /*0350*/  IADD3 R22, P0, PT, R18, R12, RZ ;  /* 0x0000000c12167210 */ /* 0x000fc80007f1e0ff */
[----:B------:R-:W5:Y:S01]  /*0360*/  LDG.E.U8 R9, desc[UR14][R18.64] ;  /* 0x0000000e12097981 */ /* 0x000f62000c1e1100 */
[--C-:B------:R-:W-:Y:S01]  /*0370*/  IMAD.X R23, R19, 0x1, R13.reuse, P0 ;  /* 0x0000000113177824 */ /* 0x100fe200000e060d */
[-C--:B------:R-:W-:Y:S02]  /*0380*/  IADD3 R6, P0, PT, R22, R12.reuse, RZ ;  /* 0x0000000c16067210 */ /* 0x080fe40007f1e0ff */
[----:B------:R1:W5:Y:S03]  /*0390*/  LDG.E.U8 R24, desc[UR14][R14.64] ;  /* 0x0000000e0e187981 */ /* 0x000366000c1e1100 */
[--C-:B------:R-:W-:Y:S01]  /*03a0*/  IMAD.X R7, R23, 0x1, R13.reuse, P0 ;  /* 0x0000000117077824 */ /* 0x100fe200000e060d */
[-C--:B------:R-:W-:Y:S01]  /*03b0*/  IADD3 R16, P0, PT, R6, R12.reuse, RZ ;  /* 0x0000000c06107210 */ /* 0x080fe20007f1e0ff */
[----:B------:R-:W5:Y:S04]  /*03c0*/  LDG.E.U8 R8, desc[UR14][R22.64] ;  /* 0x0000000e16087981 */ /* 0x000f68000c1e1100 */
[--C-:B------:R-:W-:Y:S01]  /*03d0*/  IMAD.X R17, R7, 0x1, R13.reuse, P0 ;  /* 0x0000000107117824 */ /* 0x100fe200000e060d */
[-C--:B0-----:R-:W-:Y:S01]  /*03e0*/  IADD3 R20, P0, PT, R16, R12.reuse, RZ ;  /* 0x0000000c10147210 */ /* 0x081fe20007f1e0ff */
[----:B------:R-:W5:Y:S04]  /*03f0*/  LDG.E.U8 R7, desc[UR14][R6.64] ;  /* 0x0000000e06077981 */ /* 0x000f68000c1e1100 */
[----:B------:R-:W-:Y:S01]  /*0400*/  IMAD.X R21, R17, 0x1, R13, P0 ;  /* 0x0000000111157824 */ /* 0x000fe200000e060d */
[----:B-1----:R-:W-:-:S04]  /*0410*/  IADD3 R14, P0, PT, R20, R12, RZ ;  /* 0x0000000c140e7210 */ /* 0x002fc80007f1e0ff */
[----:B------:R-:W5:Y:S01]  /*0420*/  LDG.E.U8 R29, desc[UR14][R20.64] ;  /* 0x0000000e141d7981 */ /* 0x000f62000c1e1100 */
[----:B------:R-:W-:-:S03]  /*0430*/  IMAD.X R15, R21, 0x1, R13, P0 ;  /* 0x00000001150f7824 */ /* 0x000fc600000e060d */
[----:B------:R0:W5:Y:S02]  /*0440*/  LDG.E.U8 R6, desc[UR14][R16.64] ;  /* 0x0000000e10067981 */ /* 0x000164000c1e1100 */
[-C--:B0-----:R-:W-:Y:S02]  /*0450*/  IADD3 R16, P0, PT, R14, R12.reuse, RZ ;  /* 0x0000000c0e107210 */ /* 0x081fe40007f1e0ff */
[----:B------:R3:W5:Y:S03]  /*0460*/  LDG.E.U8 R14, desc[UR14][R14.64] ;  /* 0x0000000e0e0e7981 */ /* 0x000766000c1e1100 */
[----:B------:R-:W-:Y:S01]  /*0470*/  IMAD.X R17, R15, 0x1, R13, P0 ;  /* 0x000000010f117824 */ /* 0x000fe200000e060d */
[----:B------:R-:W-:-:S04]  /*0480*/  IADD3 R18, P0, PT, R16, R12, RZ ;  /* 0x0000000c10127210 */ /* 0x000fc80007f1e0ff */
[----:B------:R-:W5:Y:S01]  /*0490*/  LDG.E.U8 R16, desc[UR14][R16.64] ;  /* 0x0000000e10107981 */ /* 0x000f62000c1e1100 */
[----:B------:R-:W-:Y:S01]  /*04a0*/  IMAD.X R19, R17, 0x1, R13, P0 ;  /* 0x0000000111137824 */ /* 0x000fe200000e060d */
[----:B------:R-:W-:-:S04]  /*04b0*/  IADD3 R22, P0, PT, R18, R12, RZ ;  /* 0x0000000c12167210 */ /* 0x000fc80007f1e0ff */
[----:B------:R-:W5:Y:S01]  /*04c0*/  LDG.E.U8 R18, desc[UR14][R18.64] ;  /* 0x0000000e12127981 */ /* 0x000f62000c1e1100 */
[----:B------:R-:W-:Y:S01]  /*04d0*/  IMAD.X R23, R19, 0x1, R13, P0 ;  /* 0x0000000113177824 */ /* 0x000fe200000e060d */
[----:B------:R-:W-:-:S04]  /*04e0*/  IADD3 R20, P0, PT, R22, R12, RZ ;  /* 0x0000000c16147210 */ /* 0x000fc80007f1e0ff */
[----:B------:R-:W5:Y:S01]  /*04f0*/  LDG.E.U8 R22, desc[UR14][R22.64] ;  /* 0x0000000e16167981 */ /* 0x000f62000c1e1100 */
[----:B------:R-:W-:-:S05]  /*0500*/  IMAD.X R21, R23, 0x1, R13, P0 ;  /* 0x0000000117157824 */ /* 0x000fca00000e060d */
[----:B------:R-:W5:Y:S01]  /*0510*/  LDG.E.U8 R20, desc[UR14][R20.64] ;  /* 0x0000000e14147981 */ /* 0x000f62000c1e1100 */
[----:B------:R-:W-:-:S04]  /*0520*/  UIADD3 UR6, UPT, UPT, UR6, 0x10, URZ ;  /* 0x0000001006067890 */ /* 0x000fc8000fffe0ff */
[----:B------:R-:W-:Y:S01]  /*0530*/  UISETP.NE.AND UP1, UPT, UR6, URZ, UPT ;  /* 0x000000ff0600728c */ /* 0x000fe2000bf25270 */
[----:B------:R-:W-:-:S05]  /*0540*/  LEA R4, P0, R12, R4, 0x4 ;  /* 0x000000040c047211 */ /* 0x000fca00078020ff */
[----:B------:R-:W-:Y:S01]  /*0550*/  IMAD.X R3, R3, 0x1, R0, P0 ;  /* 0x0000000103037824 */ /* 0x000fe200000e0600 */
[----:B--2---:R-:W-:-:S05]  /*0560*/  I2FP.F32.U32 R2, R2 ;  /* 0x0000000200027245 */ /* 0x004fca0000201000 */
[----:B------:R-:W-:Y:S01]  /*0570*/  FADD R2, R2, R5 ;  /* 0x0000000502027221 */ /* 0x000fe20000000000 */
[----:B---3--:R-:W-:-:S05]  /*0580*/  I2FP.F32.U32 R15, R28 ;  /* 0x0000001c000f7245 */ /* 0x008fca0000201000 */
[----:B------:R-:W-:Y:S01]  /*0590*/  FADD R2, R2, R15 ;  /* 0x0000000f02027221 */ /* 0x000fe20000000000 */
[----:B----4-:R-:W-:-:S05]  /*05a0*/  I2FP.F32.U32 R27, R27 ;  /* 0x0000001b001b7245 */ /* 0x010fca0000201000 */
[----:B------:R-:W-:Y:S01]  /*05b0*/  FADD R2, R2, R27 ;  /* 0x0000001b02027221 */ /* 0x000fe20000000000 */
[----:B-----5:R-:W-:-:S05]  /*05c0*/  I2FP.F32.U32 R5, R26 ;  /* 0x0000001a00057245 */ /* 0x020fca0000201000 */
[----:B------:R-:W-:Y:S01]  /*05d0*/  FADD R2, R2, R5 ;  /* 0x0000000502027221 */ /* 0x000fe20000000000 */
[----:B------:R-:W-:-:S05]  /*05e0*/  I2FP.F32.U32 R25, R25 ;  /* 0x0000001900197245 */ /* 0x000fca0000201000 */
[----:B------:R-:W-:Y:S01]  /*05f0*/  FADD R2, R2, R25 ;  /* 0x0000001902027221 */ /* 0x000fe20000000000 */
[----:B------:R-:W-:Y:S02]  /*0600*/  I2FP.F32.U32 R9, R9 ;  /* 0x0000000900097245 */ /* 0x000fe40000201000 */
[----:B------:R-:W-:-:S05]  /*0610*/  I2FP.F32.U32 R5, R24 ;  /* 0x0000001800057245 */ /* 0x000fca0000201000 */
[----:B------:R-:W-:Y:S01]  /*0620*/  FADD R2, R2, R5 ;  /* 0x0000000502027221 */ /* 0x000fe20000000000 */
[----:B------:R-:W-:-:S03]  /*0630*/  I2FP.F32.U32 R5, R8 ;  /* 0x0000000800057245 */ /* 0x000fc60000201000 */
[----:B------:R-:W-:Y:S01]  /*0640*/  FADD R2, R2, R9 ;  /* 0x0000000902027221 */ /* 0x000fe20000000000 */
[----:B------:R-:W-:-:S03]  /*0650*/  I2FP.F32.U32 R7, R7 ;  /* 0x0000000700077245 */ /* 0x000fc60000201000 */
[----:B------:R-:W-:-:S04]  /*0660*/  FADD R2, R2, R5 ;  /* 0x0000000502027221 */ /* 0x000fc80000000000 */
[----:B------:R-:W-:Y:S01]  /*0670*/  FADD R2, R2, R7 ;  /* 0x0000000702027221 */ /* 0x000fe20000000000 */
[----:B------:R-:W-:Y:S02]  /*0680*/  I2FP.F32.U32 R29, R29 ;  /* 0x0000001d001d7245 */ /* 0x000fe40000201000 */
[----:B------:R-:W-:-:S05]  /*0690*/  I2FP.F32.U32 R5, R6 ;  /* 0x0000000600057245 */ /* 0x000fca0000201000 */
[----:B------:R-:W-:-:S04]  /*06a0*/  FADD R2, R2, R5 ;  /* 0x0000000502027221 */ /* 0x000fc80000000000 */
[----:B------:R-:W-:Y:S01]  /*06b0*/  FADD R2, R2, R29 ;  /* 0x0000001d02027221 */ /* 0x000fe20000000000 */
[----:B------:R-:W-:-:S05]  /*06c0*/  I2FP.F32.U32 R5, R14 ;  /* 0x0000000e00057245 */ /* 0x000fca0000201000 */
        /* <DEDUP_REMOVED lines=9> */
[----:B------:R-:W-:Y:S06]  /*0760*/  BRA.U UP1, `(.L_x_2) ;  /* 0xfffffff901b07547 */ /* 0x000fec000b83ffff */
.L_x_1:
[----:B------:R-:W-:Y:S05]  /*0770*/  BRA.U !UP0, `(.L_x_0) ;  /* 0x0000000908107547 */ /* 0x000fea000b800000 */
[----:B------:R-:W-:Y:S02]  /*0780*/  UISETP.GE.U32.AND UP0, UPT, UR5, 0x8, UPT ;  /* 0x000000080500788c */ /* 0x000fe4000bf06070 */
[----:B------:R-:W-:-:S04]  /*0790*/  ULOP3.LUT UR6, UR13, 0x7, URZ, 0xc0, !UPT ;  /* 0x000000070d067892 */ /* 0x000fc8000f8ec0ff */
[----:B------:R-:W-:-:S03]  /*07a0*/  UISETP.NE.AND UP1, UPT, UR6, URZ, UPT ;  /* 0x000000ff0600728c */ /* 0x000fc6000bf25270 */
[----:B------:R-:W-:Y:S08]  /*07b0*/  BRA.U !UP0, `(.L_x_3) ;  /* 0x00000005080c7547 */ /* 0x000ff0000b800000 */
[----:B------:R-:W0:Y:S01]  /*07c0*/  LDC.64 R8, c[0x0][0x3a0] ;  /* 0x0000e800ff087b82 */ /* 0x000e220000000a00 */
[----:B------:R-:W1:Y:S01]  /*07d0*/  LDCU.64 UR16, c[0x0][0x380] ;  /* 0x00007000ff1077ac */ /* 0x000e620008000a00 */
[----:B------:R-:W-:Y:S01]  /*07e0*/  IMAD.MOV.U32 R11, RZ, RZ, RZ ;  /* 0x000000ffff0b7224 */ /* 0x000fe200078e00ff */
[----:B------:R-:W-:Y:S02]  /*07f0*/  UIADD3 UR5, UPT, UPT, UR4, 0x1, URZ ;  /* 0x0000000104057890 */ /* 0x000fe4000fffe0ff */
[----:B------:R-:W-:Y:S02]  /*0800*/  UIADD3 UR7, UPT, UPT, UR4, 0x2, URZ ;  /* 0x0000000204077890 */ /* 0x000fe4000fffe0ff */
[----:B------:R-:W-:Y:S02]  /*0810*/  UIADD3 UR8, UPT, UPT, UR4, 0x3, URZ ;  /* 0x0000000304087890 */ /* 0x000fe4000fffe0ff */
[----:B------:R-:W-:Y:S02]  /*0820*/  UIADD3 UR9, UPT, UPT, UR4, 0x4, URZ ;  /* 0x0000000404097890 */ /* 0x000fe4000fffe0ff */
[----:B------:R-:W-:-:S02]  /*0830*/  UIADD3 UR10, UPT, UPT, UR4, 0x5, URZ ;  /* 0x00000005040a7890 */ /* 0x000fc4000fffe0ff */
[----:B------:R-:W-:Y:S02]  /*0840*/  UIADD3 UR11, UPT, UPT, UR4, 0x6, URZ ;  /* 0x00000006040b7890 */ /* 0x000fe4000fffe0ff */
[----:B------:R-:W-:Y:S02]  /*0850*/  UIADD3 UR12, UPT, UPT, UR4, 0x7, URZ ;  /* 0x00000007040c7890 */ /* 0x000fe4000fffe0ff */
[----:B0-----:R-:W-:-:S04]  /*0860*/  IMAD.WIDE.U32 R22, R8, UR4, R10 ;  /* 0x0000000408167c25 */ /* 0x001fc8000f8e000a */
[----:B------:R-:W-:Y:S01]  /*0870*/  IMAD.WIDE.U32 R14, R8, UR5, R10 ;  /* 0x00000005080e7c25 */ /* 0x000fe2000f8e000a */
[----:B-1----:R-:W-:-:S03]  /*0880*/  IADD3 R22, P2, PT, R22, UR16, RZ ;  /* 0x0000001016167c10 */ /* 0x002fc6000ff5e0ff */
[----:B------:R-:W-:Y:S01]  /*0890*/  IMAD.WIDE.U32 R2, R8, UR7, R10 ;  /* 0x0000000708027c25 */ /* 0x000fe2000f8e000a */
[----:B------:R-:W-:-:S03]  /*08a0*/  IADD3 R14, P0, PT, R14, UR16, RZ ;  /* 0x000000100e0e7c10 */ /* 0x000fc6000ff1e0ff */
[----:B------:R-:W-:Y:S01]  /*08b0*/  IMAD.WIDE.U32 R16, R8, UR8, R10 ;  /* 0x0000000808107c25 */ /* 0x000fe2000f8e000a */
[----:B------:R-:W-:-:S03]  /*08c0*/  IADD3 R2, P1, PT, R2, UR16, RZ ;  /* 0x0000001002027c10 */ /* 0x000fc6000ff3e0ff */
[----:B------:R-:W-:Y:S01]  /*08d0*/  IMAD.WIDE.U32 R20, R8, UR9, R10 ;  /* 0x0000000908147c25 */ /* 0x000fe2000f8e000a */
[----:B------:R-:W-:-:S03]  /*08e0*/  IADD3 R16, P3, PT, R16, UR16, RZ ;  /* 0x0000001010107c10 */ /* 0x000fc6000ff7e0ff */
[----:B------:R-:W-:-:S04]  /*08f0*/  IMAD.WIDE.U32 R18, R8, UR10, R10 ;  /* 0x0000000a08127c25 */ /* 0x000fc8000f8e000a */
[----:B------:R-:W-:-:S04]  /*0900*/  IMAD.WIDE.U32 R12, R8, UR11, R10 ;  /* 0x0000000b080c7c25 */ /* 0x000fc8000f8e000a */
[----:B------:R-:W-:-:S04]  /*0910*/  IMAD.WIDE.U32 R6, R8, UR12, R10 ;  /* 0x0000000c08067c25 */ /* 0x000fc8000f8e000a */
[C---:B------:R-:W-:Y:S02]  /*0920*/  IMAD R8, R9.reuse, UR4, R23 ;  /* 0x0000000409087c24 */ /* 0x040fe4000f8e0217 */
[C---:B------:R-:W-:Y:S02]  /*0930*/  IMAD R0, R9.reuse, UR5, R15 ;  /* 0x0000000509007c24 */ /* 0x040fe4000f8e020f */
[C---:B------:R-:W-:Y:S01]  /*0940*/  IMAD R3, R9.reuse, UR7, R3 ;  /* 0x0000000709037c24 */ /* 0x040fe2000f8e0203 */
[----:B------:R-:W-:Y:S01]  /*0950*/  IADD3.X R23, PT, PT, R8, UR17, RZ, P2, !PT ;  /* 0x0000001108177c10 */ /* 0x000fe200097fe4ff */
[C---:B------:R-:W-:Y:S01]  /*0960*/  IMAD R4, R9.reuse, UR8, R17 ;  /* 0x0000000809047c24 */ /* 0x040fe2000f8e0211 */
[----:B------:R-:W-:Y:S01]  /*0970*/  IADD3.X R15, PT, PT, R0, UR17, RZ, P0, !PT ;  /* 0x00000011000f7c10 */ /* 0x000fe200087fe4ff */
[----:B------:R-:W-:Y:S01]  /*0980*/  IMAD R8, R9, UR9, R21 ;  /* 0x0000000909087c24 */ /* 0x000fe2000f8e0215 */
[----:B------:R-:W-:Y:S01]  /*0990*/  IADD3.X R3, PT, PT, R3, UR17, RZ, P1, !PT ;  /* 0x0000001103037c10 */ /* 0x000fe20008ffe4ff */
[----:B------:R-:W2:Y:S01]  /*09a0*/  LDG.E.U8 R22, desc[UR14][R22.64+0x2] ;  /* 0x0000020e16167981 */ /* 0x000ea2000c1e1100 */
[----:B------:R-:W-:-:S03]  /*09b0*/  IADD3 R20, P2, PT, R20, UR16, RZ ;  /* 0x0000001014147c10 */ /* 0x000fc6000ff5e0ff */
[----:B------:R-:W3:Y:S01]  /*09c0*/  LDG.E.U8 R14, desc[UR14][R14.64+0x2] ;  /* 0x0000020e0e0e7981 */ /* 0x000ee2000c1e1100 */
[----:B------:R-:W-:Y:S01]  /*09d0*/  IADD3.X R17, PT, PT, R4, UR17, RZ, P3, !PT ;  /* 0x0000001104117c10 */ /* 0x000fe20009ffe4ff */
[C---:B------:R-:W-:Y:S02]  /*09e0*/  IMAD R0, R9.reuse, UR10, R19 ;  /* 0x0000000a09007c24 */ /* 0x040fe4000f8e0213 */
[----:B------:R3:W4:Y:S01]  /*09f0*/  LDG.E.U8 R2, desc[UR14][R2.64+0x2] ;  /* 0x0000020e02027981 */ /* 0x000722000c1e1100 */
[----:B------:R-:W-:Y:S02]  /*0a00*/  IADD3 R18, P0, PT, R18, UR16, RZ ;  /* 0x0000001012127c10 */ /* 0x000fe4000ff1e0ff */
[----:B------:R-:W-:Y:S01]  /*0a10*/  IADD3.X R21, PT, PT, R8, UR17, RZ, P2, !PT ;  /* 0x0000001108157c10 */ /* 0x000fe200097fe4ff */
[----:B------:R-:W5:Y:S01]  /*0a20*/  LDG.E.U8 R16, desc[UR14][R16.64+0x2] ;  /* 0x0000020e10107981 */ /* 0x000f62000c1e1100 */
[----:B------:R-:W-:Y:S01]  /*0a30*/  IMAD R4, R9, UR11, R13 ;  /* 0x0000000b09047c24 */ /* 0x000fe2000f8e020d */
[----:B------:R-:W-:-:S02]  /*0a40*/  IADD3 R12, P1, PT, R12, UR16, RZ ;  /* 0x000000100c0c7c10 */ /* 0x000fc4000ff3e0ff */
[----:B------:R-:W-:Y:S01]  /*0a50*/  IADD3.X R19, PT, PT, R0, UR17, RZ, P0, !PT ;  /* 0x0000001100137c10 */ /* 0x000fe200087fe4ff */
[----:B------:R-:W5:Y:S01]  /*0a60*/  LDG.E.U8 R20, desc[UR14][R20.64+0x2] ;  /* 0x0000020e14147981 */ /* 0x000f62000c1e1100 */
[----:B------:R-:W-:Y:S01]  /*0a70*/  IMAD R9, R9, UR12, R7 ;  /* 0x0000000c09097c24 */ /* 0x000fe2000f8e0207 */
[----:B------:R-:W-:Y:S02]  /*0a80*/  IADD3 R6, P0, PT, R6, UR16, RZ ;  /* 0x0000001006067c10 */ /* 0x000fe4000ff1e0ff */
[----:B------:R-:W-:Y:S01]  /*0a90*/  IADD3.X R13, PT, PT, R4, UR17, RZ, P1, !PT ;  /* 0x00000011040d7c10 */ /* 0x000fe20008ffe4ff */
[----:B------:R-:W5:Y:S01]  /*0aa0*/  LDG.E.U8 R18, desc[UR14][R18.64+0x2] ;  /* 0x0000020e12127981 */ /* 0x000f62000c1e1100 */
[----:B------:R-:W-:-:S03]  /*0ab0*/  IADD3.X R7, PT, PT, R9, UR17, RZ, P0, !PT ;  /* 0x0000001109077c10 */ /* 0x000fc600087fe4ff */
[----:B------:R-:W5:Y:S04]  /*0ac0*/  LDG.E.U8 R12, desc[UR14][R12.64+0x2] ;  /* 0x0000020e0c0c7981 */ /* 0x000f68000c1e1100 */
[----:B------:R-:W5:Y:S01]  /*0ad0*/  LDG.E.U8 R6, desc[UR14][R6.64+0x2] ;  /* 0x0000020e06067981 */ /* 0x000f62000c1e1100 */
[----:B------:R-:W-:Y:S01]  /*0ae0*/  UIADD3 UR4, UPT, UPT, UR4, 0x8, URZ ;  /* 0x0000000804047890 */ /* 0x000fe2000fffe0ff */
[----:B--2---:R-:W-:Y:S02]  /*0af0*/  I2FP.F32.U32 R22, R22 ;  /* 0x0000001600167245 */ /* 0x004fe40000201000 */
[----:B---3--:R-:W-:-:S03]  /*0b00*/  I2FP.F32.U32 R3, R14 ;  /* 0x0000000e00037245 */ /* 0x008fc60000201000 */
[----:B------:R-:W-:Y:S01]  /*0b10*/  FADD R22, R5, R22 ;  /* 0x0000001605167221 */ /* 0x000fe20000000000 */
[----:B----4-:R-:W-:-:S03]  /*0b20*/  I2FP.F32.U32 R2, R2 ;  /* 0x0000000200027245 */ /* 0x010fc60000201000 */
[----:B------:R-:W-:Y:S01]  /*0b30*/  FADD R3, R22, R3 ;  /* 0x0000000316037221 */ /* 0x000fe20000000000 */
[----:B-----5:R-:W-:-:S03]  /*0b40*/  I2FP.F32.U32 R5, R16 ;  /* 0x0000001000057245 */ /* 0x020fc60000201000 */
[----:B------:R-:W-:Y:S01]  /*0b50*/  FADD R2, R3, R2 ;  /* 0x0000000203027221 */ /* 0x000fe20000000000 */
[----:B------:R-:W-:-:S03]  /*0b60*/  I2FP.F32.U32 R3, R20 ;  /* 0x0000001400037245 */ /* 0x000fc60000201000 */
[----:B------:R-:W-:Y:S01]  /*0b70*/  FADD R2, R2, R5 ;  /* 0x0000000502027221 */ /* 0x000fe20000000000 */
[----:B------:R-:W-:-:S03]  /*0b80*/  I2FP.F32.U32 R5, R18 ;  /* 0x0000001200057245 */ /* 0x000fc60000201000 */
[----:B------:R-:W-:Y:S01]  /*0b90*/  FADD R2, R2, R3 ;  /* 0x0000000302027221 */ /* 0x000fe20000000000 */
[----:B------:R-:W-:-:S03]  /*0ba0*/  I2FP.F32.U32 R3, R12 ;  /* 0x0000000c00037245 */ /* 0x000fc60000201000 */
[----:B------:R-:W-:Y:S01]  /*0bb0*/  FADD R2, R2, R5 ;  /* 0x0000000502027221 */ /* 0x000fe20000000000 */
[----:B------:R-:W-:-:S03]  /*0bc0*/  I2FP.F32.U32 R5, R6 ;  /* 0x0000000600057245 */ /* 0x000fc60000201000 */
[----:B------:R-:W-:-:S04]  /*0bd0*/  FADD R2, R2, R3 ;  /* 0x0000000302027221 */ /* 0x000fc80000000000 */
[----:B------:R-:W-:-:S07]  /*0be0*/  FADD R5, R2, R5 ;  /* 0x0000000502057221 */ /* 0x000fce0000000000 */
.L_x_3:
[----:B------:R-:W-:Y:S05]  /*0bf0*/  BRA.U !UP1, `(.L_x_0) ;  /* 0x0000000109f07547 */ /* 0x000fea000b800000 */
[----:B------:R-:W-:Y:S02]  /*0c00*/  UISETP.GE.U32.AND UP0, UPT, UR6, 0x4, UPT ;  /* 0x000000040600788c */ /* 0x000fe4000bf06070 */
[----:B------:R-:W-:-:S04]  /*0c10*/  ULOP3.LUT UR5, UR13, 0x3, URZ, 0xc0, !UPT ;  /* 0x000000030d057892 */ /* 0x000fc8000f8ec0ff */
[----:B------:R-:W-:-:S03]  /*0c20*/  UISETP.NE.AND UP1, UPT, UR5, URZ, UPT ;  /* 0x000000ff0500728c */ /* 0x000fc6000bf25270 */
[----:B------:R-:W-:Y:S08]  /*0c30*/  BRA.U !UP0, `(.L_x_4) ;  /* 0x0000000108907547 */ /* 0x000ff0000b800000 */
[----:B------:R-:W0:Y:S01]  /*0c40*/  LDC.64 R6, c[0x0][0x3a0] ;  /* 0x0000e800ff067b82 */ /* 0x000e220000000a00 */
[----:B------:R-:W1:Y:S01]  /*0c50*/  LDCU.64 UR6, c[0x0][0x380] ;  /* 0x00007000ff0677ac */ /* 0x000e620008000a00 */
[----:B------:R-:W-:Y:S02]  /*0c60*/  IMAD.MOV.U32 R8, RZ, RZ, R10 ;  /* 0x000000ffff087224 */ /* 0x000fe400078e000a */
[----:B------:R-:W-:Y:S01]  /*0c70*/  IMAD.MOV.U32 R9, RZ, RZ, RZ ;  /* 0x000000ffff097224 */ /* 0x000fe200078e00ff */
[----:B------:R-:W-:Y:S02]  /*0c80*/  UIADD3 UR8, UPT, UPT, UR4, 0x1, URZ ;  /* 0x0000000104087890 */ /* 0x000fe4000fffe0ff */
[----:B------:R-:W-:Y:S02]  /*0c90*/  UIADD3 UR9, UPT, UPT, UR4, 0x2, URZ ;  /* 0x0000000204097890 */ /* 0x000fe4000fffe0ff */
[----:B------:R-:W-:Y:S02]  /*0ca0*/  UIADD3 UR10, UPT, UPT, UR4, 0x3, URZ ;  /* 0x00000003040a7890 */ /* 0x000fe4000fffe0ff */
[----:B0-----:R-:W-:-:S04]  /*0cb0*/  IMAD.WIDE.U32 R2, R6, UR4, R8 ;  /* 0x0000000406027c25 */ /* 0x001fc8000f8e0008 */
[----:B------:R-:W-:Y:S01]  /*0cc0*/  IMAD.WIDE.U32 R14, R6, UR8, R8 ;  /* 0x00000008060e7c25 */ /* 0x000fe2000f8e0008 */
[----:B-1----:R-:W-:-:S03]  /*0cd0*/  IADD3 R12, P0, PT, R2, UR6, RZ ;  /* 0x00000006020c7c10 */ /* 0x002fc6000ff1e0ff */
[----:B------:R-:W-:Y:S01]  /*0ce0*/  IMAD R0, R7, UR4, R3 ;  /* 0x0000000407007c24 */ /* 0x000fe2000f8e0203 */
[----:B------:R-:W-:Y:S01]  /*0cf0*/  IADD3 R2, P1, PT, R14, UR6, RZ ;  /* 0x000000060e027c10 */ /* 0x000fe2000ff3e0ff */
[----:B------:R-:W-:-:S03]  /*0d00*/  IMAD.WIDE.U32 R16, R6, UR9, R8 ;  /* 0x0000000906107c25 */ /* 0x000fc6000f8e0008 */
[----:B------:R-:W-:Y:S01]  /*0d10*/  IADD3.X R13, PT, PT, R0, UR7, RZ, P0, !PT ;  /* 0x00000007000d7c10 */ /* 0x000fe200087fe4ff */
[----:B------:R-:W-:Y:S01]  /*0d20*/  IMAD R3, R7, UR8, R15 ;  /* 0x0000000807037c24 */ /* 0x000fe2000f8e020f */
[----:B------:R-:W-:Y:S01]  /*0d30*/  IADD3 R16, P0, PT, R16, UR6, RZ ;  /* 0x0000000610107c10 */ /* 0x000fe2000ff1e0ff */
[----:B------:R-:W-:Y:S02]  /*0d40*/  IMAD.WIDE.U32 R8, R6, UR10, R8 ;  /* 0x0000000a06087c25 */ /* 0x000fe4000f8e0008 */
[----:B------:R-:W2:Y:S01]  /*0d50*/  LDG.E.U8 R12, desc[UR14][R12.64+0x2] ;  /* 0x0000020e0c0c7981 */ /* 0x000ea2000c1e1100 */
[----:B------:R-:W-:Y:S01]  /*0d60*/  IADD3.X R3, PT, PT, R3, UR7, RZ, P1, !PT ;  /* 0x0000000703037c10 */ /* 0x000fe20008ffe4ff */
[C---:B------:R-:W-:Y:S01]  /*0d70*/  IMAD R0, R7.reuse, UR9, R17 ;  /* 0x0000000907007c24 */ /* 0x040fe2000f8e0211 */
[----:B------:R-:W-:Y:S01]  /*0d80*/  IADD3 R8, P1, PT, R8, UR6, RZ ;  /* 0x0000000608087c10 */ /* 0x000fe2000ff3e0ff */
[----:B------:R-:W-:Y:S02]  /*0d90*/  IMAD R7, R7, UR10, R9 ;  /* 0x0000000a07077c24 */ /* 0x000fe4000f8e0209 */
[----:B------:R-:W3:Y:S01]  /*0da0*/  LDG.E.U8 R2, desc[UR14][R2.64+0x2] ;  /* 0x0000020e02027981 */ /* 0x000ee2000c1e1100 */
[----:B------:R-:W-:-:S02]  /*0db0*/  IADD3.X R17, PT, PT, R0, UR7, RZ, P0, !PT ;  /* 0x0000000700117c10 */ /* 0x000fc400087fe4ff */
[----:B------:R-:W-:-:S03]  /*0dc0*/  IADD3.X R9, PT, PT, R7, UR7, RZ, P1, !PT ;  /* 0x0000000707097c10 */ /* 0x000fc60008ffe4ff */
[----:B------:R-:W4:Y:S04]  /*0dd0*/  LDG.E.U8 R16, desc[UR14][R16.64+0x2] ;  /* 0x0000020e10107981 */ /* 0x000f28000c1e1100 */
[----:B------:R-:W5:Y:S01]  /*0de0*/  LDG.E.U8 R8, desc[UR14][R8.64+0x2] ;  /* 0x0000020e08087981 */ /* 0x000f62000c1e1100 */
[----:B------:R-:W-:Y:S01]  /*0df0*/  UIADD3 UR4, UPT, UPT, UR4, 0x4, URZ ;  /* 0x0000000404047890 */ /* 0x000fe2000fffe0ff */
[----:B--2---:R-:W-:-:S05]  /*0e00*/  I2FP.F32.U32 R0, R12 ;  /* 0x0000000c00007245 */ /* 0x004fca0000201000 */
[----:B------:R-:W-:Y:S01]  /*0e10*/  FADD R0, R5, R0 ;  /* 0x0000000005007221 */ /* 0x000fe20000000000 */
[----:B---3--:R-:W-:-:S05]  /*0e20*/  I2FP.F32.U32 R7, R2 ;  /* 0x0000000200077245 */ /* 0x008fca0000201000 */
[----:B------:R-:W-:Y:S01]  /*0e30*/  FADD R0, R0, R7 ;  /* 0x0000000700007221 */ /* 0x000fe20000000000 */
[----:B----4-:R-:W-:Y:S02]  /*0e40*/  I2FP.F32.U32 R5, R16 ;  /* 0x0000001000057245 */ /* 0x010fe40000201000 */
[----:B-----5:R-:W-:-:S03]  /*0e50*/  I2FP.F32.U32 R4, R8 ;  /* 0x0000000800047245 */ /* 0x020fc60000201000 */
[----:B------:R-:W-:-:S04]  /*0e60*/  FADD R5, R0, R5 ;  /* 0x0000000500057221 */ /* 0x000fc80000000000 */
[----:B------:R-:W-:-:S07]  /*0e70*/  FADD R5, R5, R4 ;  /* 0x0000000405057221 */ /* 0x000fce0000000000 */
.L_x_4:
[----:B------:R-:W-:Y:S05]  /*0e80*/  BRA.U !UP1, `(.L_x_0) ;  /* 0x00000001094c7547 */ /* 0x000fea000b800000 */
[----:B------:R-:W0:Y:S01]  /*0e90*/  LDC.64 R8, c[0x0][0x3a0] ;  /* 0x0000e800ff087b82 */ /* 0x000e220000000a00 */
[----:B------:R-:W1:Y:S01]  /*0ea0*/  LDCU.64 UR6, c[0x0][0x380] ;  /* 0x00007000ff0677ac */ /* 0x000e620008000a00 */
[----:B------:R-:W-:Y:S02]  /*0eb0*/  IMAD.MOV.U32 R2, RZ, RZ, R10 ;  /* 0x000000ffff027224 */ /* 0x000fe400078e000a */
[----:B------:R-:W-:Y:S01]  /*0ec0*/  IMAD.MOV.U32 R3, RZ, RZ, RZ ;  /* 0x000000ffff037224 */ /* 0x000fe200078e00ff */
[----:B------:R-:W-:Y:S01]  /*0ed0*/  UIADD3 UR5, UPT, UPT, -UR5, URZ, URZ ;  /* 0x000000ff05057290 */ /* 0x000fe2000fffe1ff */
[----:B0-----:R-:W-:-:S03]  /*0ee0*/  IMAD.WIDE.U32 R2, R8, UR4, R2 ;  /* 0x0000000408027c25 */ /* 0x001fc6000f8e0002 */
[----:B-1----:R-:W-:Y:S01]  /*0ef0*/  IADD3.X R7, P0, P1, R2, UR6, RZ, PT, PT ;  /* 0x0000000602077c10 */ /* 0x002fe2000b90e4ff */
[----:B------:R-:W-:-:S05]  /*0f00*/  IMAD R2, R9, UR4, R3 ;  /* 0x0000000409027c24 */ /* 0x000fca000f8e0203 */
[----:B------:R-:W-:-:S07]  /*0f10*/  IADD3.X R4, PT, PT, R2, UR7, RZ, P0, P1 ;  /* 0x0000000702047c10 */ /* 0x000fce00087e24ff */
.L_x_5:
[----:B------:R-:W-:Y:S02]  /*0f20*/  IMAD.MOV.U32 R2, RZ, RZ, R7 ;  /* 0x000000ffff027224 */ /* 0x000fe400078e0007 */
[----:B------:R-:W-:-:S05]  /*0f30*/  IMAD.MOV.U32 R3, RZ, RZ, R4 ;  /* 0x000000ffff037224 */ /* 0x000fca00078e0004 */
[----:B------:R-:W2:Y:S01]  /*0f40*/  LDG.E.U8 R0, desc[UR14][R2.64] ;  /* 0x0000000e02007981 */ /* 0x000ea2000c1e1100 */
[----:B------:R-:W-:Y:S01]  /*0f50*/  UIADD3 UR5, UPT, UPT, UR5, 0x1, URZ ;  /* 0x0000000105057890 */ /* 0x000fe2000fffe0ff */
[----:B------:R-:W-:-:S03]  /*0f60*/  IADD3 R7, P0, PT, R7, R8, RZ ;  /* 0x0000000807077210 */ /* 0x000fc60007f1e0ff */
[----:B------:R-:W-:Y:S02]  /*0f70*/  UISETP.NE.AND UP0, UPT, UR5, URZ, UPT ;  /* 0x000000ff0500728c */ /* 0x000fe4000bf05270 */
[----:B------:R-:W-:Y:S01]  /*0f80*/  IMAD.X R4, R4, 0x1, R9, P0 ;  /* 0x0000000104047824 */ /* 0x000fe200000e0609 */
[----:B--2---:R-:W-:-:S05]  /*0f90*/  I2FP.F32.U32 R0, R0 ;  /* 0x0000000000007245 */ /* 0x004fca0000201000 */
[----:B------:R-:W-:Y:S01]  /*0fa0*/  FADD R5, R0, R5 ;  /* 0x0000000500057221 */ /* 0x000fe20000000000 */
[----:B------:R-:W-:Y:S06]  /*0fb0*/  BRA.U UP0, `(.L_x_5) ;  /* 0xfffffffd00d87547 */ /* 0x000fec000b83ffff */
.L_x_0:
[----:B------:R-:W-:Y:S01]  /*0fc0*/  I2FP.F32.U32 R4, UR13 ;  /* 0x0000000d00047c45 */ /* 0x000fe20008201000 */
[----:B------:R-:W-:Y:S03]  /*0fd0*/  BSSY.RECONVERGENT B0, `(.L_x_6) ;  /* 0x000000b000007945 */ /* 0x000fe60003800200 */
[----:B------:R-:W0:Y:S08]  /*0fe0*/  MUFU.RCP R3, R4 ;  /* 0x0000000400037308 */ /* 0x000e300000001000 */
[----:B------:R-:W1:Y:S01]  /*0ff0*/  FCHK P0, R5, R4 ;  /* 0x0000000405007302 */ /* 0x000e620000000000 */
[----:B0-----:R-:W-:-:S04]  /*1000*/  FFMA R0, -R4, R3, 1 ;  /* 0x3f80000004007423 */ /* 0x001fc80000000103 */
[----:B------:R-:W-:-:S04]  /*1010*/  FFMA R0, R3, R0, R3 ;  /* 0x0000000003007223 */ /* 0x000fc80000000003 */
[----:B------:R-:W-:-:S04]  /*1020*/  FFMA R3, R0, R5, RZ ;  /* 0x0000000500037223 */ /* 0x000fc800000000ff */
[----:B------:R-:W-:-:S04]  /*1030*/  FFMA R2, -R4, R3, R5 ;  /* 0x0000000304027223 */ /* 0x000fc80000000105 */
[----:B------:R-:W-:Y:S01]  /*1040*/  FFMA R0, R0, R2, R3 ;  /* 0x0000000200007223 */ /* 0x000fe20000000003 */
[----:B-1----:R-:W-:Y:S06]  /*1050*/  @!P0 BRA `(.L_x_7) ;  /* 0x0000000000088947 */ /* 0x002fec0003800000 */
[----:B------:R-:W-:-:S07]  /*1060*/  MOV R2, 0x1080 ;  /* 0x0000108000027802 */ /* 0x000fce0000000f00 */
[----:B------:R-:W-:Y:S05]  /*1070*/  CALL.REL.NOINC `($__internal_0_$__cuda_sm3x_div_rn_noftz_f32_slowpath) ;  /* 0x0000000000207944 */ /* 0x000fea0003c00000 */
.L_x_7:
[----:B------:R-:W-:Y:S05]  /*1080*/  BSYNC.RECONVERGENT B0 ;  /* 0x0000000000007941 */ /* 0x000fea0003800200 */
.L_x_6:
[----:B------:R-:W0:Y:S01]  /*1090*/  LDCU.64 UR4, c[0x0][0x388] ;  /* 0x00007100ff0477ac */ /* 0x000e220008000a00 */
[----:B------:R-:W1:Y:S01]  /*10a0*/  F2I.U32.TRUNC.NTZ R5, R0 ;  /* 0x0000000000057305 */ /* 0x000e62000020f000 */
[----:B------:R-:W-:-:S05]  /*10b0*/  VIADD R2, R10, 0x2 ;  /* 0x000000020a027836 */ /* 0x000fca0000000000 */
[----:B0-----:R-:W-:-:S05]  /*10c0*/  IADD3 R2, P0, PT, R2, UR4, RZ ;  /* 0x0000000402027c10 */ /* 0x001fca000ff1e0ff */
[----:B------:R-:W-:-:S05]  /*10d0*/  IMAD.X R3, RZ, RZ, UR5, P0 ;  /* 0x00000005ff037e24 */ /* 0x000fca00080e06ff */
[----:B-1----:R-:W-:Y:S01]  /*10e0*/  STG.E.U8 desc[UR14][R2.64], R5 ;  /* 0x0000000502007986 */ /* 0x002fe2000c10110e */
[----:B------:R-:W-:Y:S05]  /*10f0*/  EXIT ;  /* 0x000000000000794d */ /* 0x000fea0003800000 */
        .weak           $__internal_0_$__cuda_sm3x_div_rn_noftz_f32_slowpath
        .type           $__internal_0_$__cuda_sm3x_div_rn_noftz_f32_slowpath,@function
        .size           $__internal_0_$__cuda_sm3x_div_rn_noftz_f32_slowpath,(.L_x_60 - $__internal_0_$__cuda_sm3x_div_rn_noftz_f32_slowpath)
$__internal_0_$__cuda_sm3x_div_rn_noftz_f32_slowpath:
[----:B------:R-:W-:Y:S01]  /*1100*/  SHF.R.U32.HI R3, RZ, 0x17, R4 ;  /* 0x00000017ff037819 */ /* 0x000fe20000011604 */
[----:B------:R-:W-:Y:S01]  /*1110*/  BSSY.RECONVERGENT B1, `(.L_x_8) ;  /* 0x0000063000017945 */ /* 0x000fe20003800200 */
[----:B------:R-:W-:Y:S02]  /*1120*/  SHF.R.U32.HI R0, RZ, 0x17, R5 ;  /* 0x00000017ff007819 */ /* 0x000fe40000011605 */
[----:B------:R-:W-:Y:S02]  /*1130*/  LOP3.LUT R3, R3, 0xff, RZ, 0xc0, !PT ;  /* 0x000000ff03037812 */ /* 0x000fe400078ec0ff */
[----:B------:R-:W-:-:S03]  /*1140*/  LOP3.LUT R12, R0, 0xff, RZ, 0xc0, !PT ;  /* 0x000000ff000c7812 */ /* 0x000fc600078ec0ff */
[----:B------:R-:W-:Y:S02]  /*1150*/  VIADD R7, R3, 0xffffffff ;  /* 0xffffffff03077836 */ /* 0x000fe40000000000 */
[----:B------:R-:W-:-:S03]  /*1160*/  VIADD R8, R12, 0xffffffff ;  /* 0xffffffff0c087836 */ /* 0x000fc60000000000 */
[----:B------:R-:W-:-:S04]  /*1170*/  ISETP.GT.U32.AND P0, PT, R7, 0xfd, PT ;  /* 0x000000fd0700780c */ /* 0x000fc80003f04070 */
[----:B------:R-:W-:-:S13]  /*1180*/  ISETP.GT.U32.OR P0, PT, R8, 0xfd, P0 ;  /* 0x000000fd0800780c */ /* 0x000fda0000704470 */
[----:B------:R-:W-:Y:S01]  /*1190*/  @!P0 IMAD.MOV.U32 R6, RZ, RZ, RZ ;  /* 0x000000ffff068224 */ /* 0x000fe200078e00ff */
[----:B------:R-:W-:Y:S06]  /*11a0*/  @!P0 BRA `(.L_x_9) ;  /* 0x0000000000608947 */ /* 0x000fec0003800000 */
[----:B------:R-:W-:Y:S01]  /*11b0*/  FSETP.GTU.FTZ.AND P0, PT, |R5|, +INF , PT ;  /* 0x7f8000000500780b */ /* 0x000fe20003f1c200 */
[----:B------:R-:W-:Y:S01]  /*11c0*/  IMAD.MOV.U32 R0, RZ, RZ, R4 ;  /* 0x000000ffff007224 */ /* 0x000fe200078e0004 */
[----:B------:R-:W-:-:S04]  /*11d0*/  FSETP.GTU.FTZ.AND P1, PT, |R4|, +INF , PT ;  /* 0x7f8000000400780b */ /* 0x000fc80003f3c200 */
[----:B------:R-:W-:-:S13]  /*11e0*/  PLOP3.LUT P0, PT, P0, P1, PT, 0xf8, 0x8f ;  /* 0x00000000008f781c */ /* 0x000fda0000703f70 */
[----:B------:R-:W-:Y:S05]  /*11f0*/  @P0 BRA `(.L_x_10) ;  /* 0x00000004004c0947 */ /* 0x000fea0003800000 */
[----:B------:R-:W-:-:S13]  /*1200*/  LOP3.LUT P0, RZ, R4, 0x7fffffff, R5, 0xc8, !PT ;  /* 0x7fffffff04ff7812 */ /* 0x000fda000780c805 */
[----:B------:R-:W-:Y:S05]  /*1210*/  @!P0 BRA `(.L_x_11) ;  /* 0x00000004003c8947 */ /* 0x000fea0003800000 */
[C---:B------:R-:W-:Y:S02]  /*1220*/  FSETP.NEU.FTZ.AND P2, PT, |R5|.reuse, +INF , PT ;  /* 0x7f8000000500780b */ /* 0x040fe40003f5d200 */
[----:B------:R-:W-:Y:S02]  /*1230*/  FSETP.NEU.FTZ.AND P1, PT, |R0|, +INF , PT ;  /* 0x7f8000000000780b */ /* 0x000fe40003f3d200 */
[----:B------:R-:W-:-:S11]  /*1240*/  FSETP.NEU.FTZ.AND P0, PT, |R5|, +INF , PT ;  /* 0x7f8000000500780b */ /* 0x000fd60003f1d200 */
[----:B------:R-:W-:Y:S05]  /*1250*/  @!P1 BRA !P2, `(.L_x_11) ;  /* 0x00000004002c9947 */ /* 0x000fea0005000000 */
[----:B------:R-:W-:-:S04]  /*1260*/  LOP3.LUT P2, RZ, R5, 0x7fffffff, RZ, 0xc0, !PT ;  /* 0x7fffffff05ff7812 */ /* 0x000fc8000784c0ff */
[----:B------:R-:W-:-:S13]  /*1270*/  PLOP3.LUT P1, PT, P1, P2, PT, 0x2f, 0xf2 ;  /* 0x0000000000f2781c */ /* 0x000fda0000f24577 */
[----:B------:R-:W-:Y:S05]  /*1280*/  @P1 BRA `(.L_x_12) ;  /* 0x0000000400181947 */ /* 0x000fea0003800000 */
[----:B------:R-:W-:-:S04]  /*1290*/  LOP3.LUT P1, RZ, R4, 0x7fffffff, RZ, 0xc0, !PT ;  /* 0x7fffffff04ff7812 */ /* 0x000fc8000782c0ff */
[----:B------:R-:W-:-:S13]  /*12a0*/  PLOP3.LUT P0, PT, P0, P1, PT, 0x2f, 0xf2 ;  /* 0x0000000000f2781c */ /* 0x000fda0000702577 */
[----:B------:R-:W-:Y:S05]  /*12b0*/  @P0 BRA `(.L_x_13) ;  /* 0x0000000400000947 */ /* 0x000fea0003800000 */
[----:B------:R-:W-:Y:S02]  /*12c0*/  ISETP.GE.AND P0, PT, R8, RZ, PT ;  /* 0x000000ff0800720c */ /* 0x000fe40003f06270 */
[----:B------:R-:W-:-:S11]  /*12d0*/  ISETP.GE.AND P1, PT, R7, RZ, PT ;  /* 0x000000ff0700720c */ /* 0x000fd60003f26270 */
[----:B------:R-:W-:Y:S02]  /*12e0*/  @P0 IMAD.MOV.U32 R6, RZ, RZ, RZ ;  /* 0x000000ffff060224 */ /* 0x000fe400078e00ff */
[----:B------:R-:W-:Y:S01]  /*12f0*/  @!P0 FFMA R5, R5, 1.84467440737095516160e+19, RZ ;  /* 0x5f80000005058823 */ /* 0x000fe200000000ff */
[----:B------:R-:W-:Y:S02]  /*1300*/  @!P0 IMAD.MOV.U32 R6, RZ, RZ, -0x40 ;  /* 0xffffffc0ff068424 */ /* 0x000fe400078e00ff */
[----:B------:R-:W-:Y:S02]  /*1310*/  @!P1 FFMA R4, R0, 1.84467440737095516160e+19, RZ ;  /* 0x5f80000000049823 */ /* 0x000fe400000000ff */
[----:B------:R-:W-:-:S07]  /*1320*/  @!P1 VIADD R6, R6, 0x40 ;  /* 0x0000004006069836 */ /* 0x000fce0000000000 */
.L_x_9:
[----:B------:R-:W-:Y:S01]  /*1330*/  LEA R7, R3, 0xc0800000, 0x17 ;  /* 0xc080000003077811 */ /* 0x000fe200078eb8ff */
[----:B------:R-:W-:Y:S04]  /*1340*/  BSSY.RECONVERGENT B2, `(.L_x_14) ;  /* 0x0000036000027945 */ /* 0x000fe80003800200 */
[----:B------:R-:W-:Y:S02]  /*1350*/  IMAD.IADD R7, R4, 0x1, -R7 ;  /* 0x0000000104077824 */ /* 0x000fe400078e0a07 */
[----:B------:R-:W-:Y:S02]  /*1360*/  VIADD R4, R12, 0xffffff81 ;  /* 0xffffff810c047836 */ /* 0x000fe40000000000 */
[----:B------:R-:W0:Y:S01]  /*1370*/  MUFU.RCP R8, R7 ;  /* 0x0000000700087308 */ /* 0x000e220000001000 */
[----:B------:R-:W-:Y:S01]  /*1380*/  FADD.FTZ R9, -R7, -RZ ;  /* 0x800000ff07097221 */ /* 0x000fe20000010100 */
[----:B------:R-:W-:-:S03]  /*1390*/  IMAD R0, R4, -0x800000, R5 ;  /* 0xff80000004007824 */ /* 0x000fc600078e0205 */
[----:B0-----:R-:W-:-:S04]  /*13a0*/  FFMA R13, R8, R9, 1 ;  /* 0x3f800000080d7423 */ /* 0x001fc80000000009 */
[----:B------:R-:W-:-:S04]  /*13b0*/  FFMA R12, R8, R13, R8 ;  /* 0x0000000d080c7223 */ /* 0x000fc80000000008 */
[----:B------:R-:W-:-:S04]  /*13c0*/  FFMA R5, R0, R12, RZ ;  /* 0x0000000c00057223 */ /* 0x000fc800000000ff */
[----:B------:R-:W-:-:S04]  /*13d0*/  FFMA R8, R9, R5, R0 ;  /* 0x0000000509087223 */ /* 0x000fc80000000000 */
[----:B------:R-:W-:Y:S01]  /*13e0*/  FFMA R13, R12, R8, R5 ;  /* 0x000000080c0d7223 */ /* 0x000fe20000000005 */
[----:B------:R-:W-:-:S03]  /*13f0*/  IADD3 R5, PT, PT, R4, 0x7f, -R3 ;  /* 0x0000007f04057810 */ /* 0x000fc60007ffe803 */
[----:B------:R-:W-:Y:S02]  /*1400*/  FFMA R8, R9, R13, R0 ;  /* 0x0000000d09087223 */ /* 0x000fe40000000000 */
[----:B------:R-:W-:Y:S02]  /*1410*/  IMAD.IADD R5, R5, 0x1, R6 ;  /* 0x0000000105057824 */ /* 0x000fe400078e0206 */
[----:B------:R-:W-:-:S05]  /*1420*/  FFMA R0, R12, R8, R13 ;  /* 0x000000080c007223 */ /* 0x000fca000000000d */
[----:B------:R-:W-:-:S04]  /*1430*/  SHF.R.U32.HI R3, RZ, 0x17, R0 ;  /* 0x00000017ff037819 */ /* 0x000fc80000011600 */
[----:B------:R-:W-:-:S05]  /*1440*/  LOP3.LUT R3, R3, 0xff, RZ, 0xc0, !PT ;  /* 0x000000ff03037812 */ /* 0x000fca00078ec0ff */
[----:B------:R-:W-:-:S04]  /*1450*/  IMAD.IADD R7, R3, 0x1, R5 ;  /* 0x0000000103077824 */ /* 0x000fc800078e0205 */
[----:B------:R-:W-:-:S05]  /*1460*/  VIADD R3, R7, 0xffffffff ;  /* 0xffffffff07037836 */ /* 0x000fca0000000000 */
[----:B------:R-:W-:-:S13]  /*1470*/  ISETP.GE.U32.AND P0, PT, R3, 0xfe, PT ;  /* 0x000000fe0300780c */ /* 0x000fda0003f06070 */
[----:B------:R-:W-:Y:S05]  /*1480*/  @!P0 BRA `(.L_x_15) ;  /* 0x0000000000808947 */ /* 0x000fea0003800000 */
[----:B------:R-:W-:-:S13]  /*1490*/  ISETP.GT.AND P0, PT, R7, 0xfe, PT ;  /* 0x000000fe0700780c */ /* 0x000fda0003f04270 */
[----:B------:R-:W-:Y:S05]  /*14a0*/  @P0 BRA `(.L_x_16) ;  /* 0x00000000006c0947 */ /* 0x000fea0003800000 */
[----:B------:R-:W-:-:S13]  /*14b0*/  ISETP.GE.AND P0, PT, R7, 0x1, PT ;  /* 0x000000010700780c */ /* 0x000fda0003f06270 */
[----:B------:R-:W-:Y:S05]  /*14c0*/  @P0 BRA `(.L_x_17) ;  /* 0x0000000000740947 */ /* 0x000fea0003800000 */
[----:B------:R-:W-:Y:S02]  /*14d0*/  ISETP.GE.AND P0, PT, R7, -0x18, PT ;  /* 0xffffffe80700780c */ /* 0x000fe40003f06270 */
[----:B------:R-:W-:-:S11]  /*14e0*/  LOP3.LUT R0, R0, 0x80000000, RZ, 0xc0, !PT ;  /* 0x8000000000007812 */ /* 0x000fd600078ec0ff */
[----:B------:R-:W-:Y:S05]  /*14f0*/  @!P0 BRA `(.L_x_17) ;  /* 0x0000000000688947 */ /* 0x000fea0003800000 */
[CCC-:B------:R-:W-:Y:S01]  /*1500*/  FFMA.RZ R3, R12.reuse, R8.reuse, R13.reuse ;  /* 0x000000080c037223 */ /* 0x1c0fe2000000c00d */
[C---:B------:R-:W-:Y:S02]  /*1510*/  VIADD R6, R7.reuse, 0x20 ;  /* 0x0000002007067836 */ /* 0x040fe40000000000 */
[CCC-:B------:R-:W-:Y:S01]  /*1520*/  FFMA.RM R4, R12.reuse, R8.reuse, R13.reuse ;  /* 0x000000080c047223 */ /* 0x1c0fe2000000400d */
[----:B------:R-:W-:Y:S02]  /*1530*/  ISETP.NE.AND P2, PT, R7, RZ, PT ;  /* 0x000000ff0700720c */ /* 0x000fe40003f45270 */
[----:B------:R-:W-:Y:S01]  /*1540*/  LOP3.LUT R5, R3, 0x7fffff, RZ, 0xc0, !PT ;  /* 0x007fffff03057812 */ /* 0x000fe200078ec0ff */
[----:B------:R-:W-:Y:S01]  /*1550*/  FFMA.RP R3, R12, R8, R13 ;  /* 0x000000080c037223 */ /* 0x000fe2000000800d */
[----:B------:R-:W-:Y:S01]  /*1560*/  ISETP.NE.AND P1, PT, R7, RZ, PT ;  /* 0x000000ff0700720c */ /* 0x000fe20003f25270 */
[----:B------:R-:W-:Y:S01]  /*1570*/  IMAD.MOV R7, RZ, RZ, -R7 ;  /* 0x000000ffff077224 */ /* 0x000fe200078e0a07 */
[----:B------:R-:W-:-:S02]  /*1580*/  LOP3.LUT R5, R5, 0x800000, RZ, 0xfc, !PT ;  /* 0x0080000005057812 */ /* 0x000fc400078efcff */
[----:B------:R-:W-:Y:S02]  /*1590*/  FSETP.NEU.FTZ.AND P0, PT, R3, R4, PT ;  /* 0x000000040300720b */ /* 0x000fe40003f1d000 */
[----:B------:R-:W-:Y:S02]  /*15a0*/  SHF.L.U32 R6, R5, R6, RZ ;  /* 0x0000000605067219 */ /* 0x000fe400000006ff */
[----:B------:R-:W-:Y:S02]  /*15b0*/  SEL R4, R7, RZ, P2 ;  /* 0x000000ff07047207 */ /* 0x000fe40001000000 */
[----:B------:R-:W-:Y:S02]  /*15c0*/  ISETP.NE.AND P1, PT, R6, RZ, P1 ;  /* 0x000000ff0600720c */ /* 0x000fe40000f25270 */
[----:B------:R-:W-:Y:S02]  /*15d0*/  SHF.R.U32.HI R4, RZ, R4, R5 ;  /* 0x00000004ff047219 */ /* 0x000fe40000011605 */
[----:B------:R-:W-:-:S02]  /*15e0*/  PLOP3.LUT P0, PT, P0, P1, PT, 0xf8, 0x8f ;  /* 0x00000000008f781c */ /* 0x000fc40000703f70 */
[----:B------:R-:W-:Y:S02]  /*15f0*/  SHF.R.U32.HI R6, RZ, 0x1, R4 ;  /* 0x00000001ff067819 */ /* 0x000fe40000011604 */
[----:B------:R-:W-:-:S04]  /*1600*/  SEL R3, RZ, 0x1, !P0 ;  /* 0x00000001ff037807 */ /* 0x000fc80004000000 */
[----:B------:R-:W-:-:S04]  /*1610*/  LOP3.LUT R3, R3, 0x1, R6, 0xf8, !PT ;  /* 0x0000000103037812 */ /* 0x000fc800078ef806 */
[----:B------:R-:W-:-:S05]  /*1620*/  LOP3.LUT R3, R3, R4, RZ, 0xc0, !PT ;  /* 0x0000000403037212 */ /* 0x000fca00078ec0ff */
[----:B------:R-:W-:-:S05]  /*1630*/  IMAD.IADD R3, R6, 0x1, R3 ;  /* 0x0000000106037824 */ /* 0x000fca00078e0203 */
[----:B------:R-:W-:Y:S01]  /*1640*/  LOP3.LUT R0, R3, R0, RZ, 0xfc, !PT ;  /* 0x0000000003007212 */ /* 0x000fe200078efcff */
[----:B------:R-:W-:Y:S06]  /*1650*/  BRA `(.L_x_17) ;  /* 0x0000000000107947 */ /* 0x000fec0003800000 */
.L_x_16:
[----:B------:R-:W-:-:S04]  /*1660*/  LOP3.LUT R0, R0, 0x80000000, RZ, 0xc0, !PT ;  /* 0x8000000000007812 */ /* 0x000fc800078ec0ff */
[----:B------:R-:W-:Y:S01]  /*1670*/  LOP3.LUT R0, R0, 0x7f800000, RZ, 0xfc, !PT ;  /* 0x7f80000000007812 */ /* 0x000fe200078efcff */
[----:B------:R-:W-:Y:S06]  /*1680*/  BRA `(.L_x_17) ;  /* 0x0000000000047947 */ /* 0x000fec0003800000 */
.L_x_15:
[----:B------:R-:W-:-:S07]  /*1690*/  IMAD R0, R5, 0x800000, R0 ;  /* 0x0080000005007824 */ /* 0x000fce00078e0200 */
.L_x_17:
[----:B------:R-:W-:Y:S05]  /*16a0*/  BSYNC.RECONVERGENT B2 ;  /* 0x0000000000027941 */ /* 0x000fea0003800200 */
.L_x_14:
[----:B------:R-:W-:Y:S05]  /*16b0*/  BRA `(.L_x_18) ;  /* 0x0000000000207947 */ /* 0x000fea0003800000 */
.L_x_13:
[----:B------:R-:W-:-:S04]  /*16c0*/  LOP3.LUT R0, R4, 0x80000000, R5, 0x48, !PT ;  /* 0x8000000004007812 */ /* 0x000fc800078e4805 */
[----:B------:R-:W-:Y:S01]  /*16d0*/  LOP3.LUT R0, R0, 0x7f800000, RZ, 0xfc, !PT ;  /* 0x7f80000000007812 */ /* 0x000fe200078efcff */
[----:B------:R-:W-:Y:S06]  /*16e0*/  BRA `(.L_x_18) ;  /* 0x0000000000147947 */ /* 0x000fec0003800000 */
.L_x_12:
[----:B------:R-:W-:Y:S01]  /*16f0*/  LOP3.LUT R0, R4, 0x80000000, R5, 0x48, !PT ;  /* 0x8000000004007812 */ /* 0x000fe200078e4805 */
[----:B------:R-:W-:Y:S06]  /*1700*/  BRA `(.L_x_18) ;  /* 0x00000000000c7947 */ /* 0x000fec0003800000 */
.L_x_11:
[----:B------:R-:W0:Y:S01]  /*1710*/  MUFU.RSQ R0, -QNAN ;  /* 0xffc0000000007908 */ /* 0x000e220000001400 */
[----:B------:R-:W-:Y:S05]  /*1720*/  BRA `(.L_x_18) ;  /* 0x0000000000047947 */ /* 0x000fea0003800000 */
.L_x_10:
[----:B------:R-:W-:-:S07]  /*1730*/  FADD.FTZ R0, R5, R0 ;  /* 0x0000000005007221 */ /* 0x000fce0000010000 */
.L_x_18:
[----:B------:R-:W-:Y:S05]  /*1740*/  BSYNC.RECONVERGENT B1 ;  /* 0x0000000000017941 */ /* 0x000fea0003800200 */
.L_x_8:
[----:B------:R-:W-:-:S04]  /*1750*/  IMAD.MOV.U32 R3, RZ, RZ, 0x0 ;  /* 0x00000000ff037424 */ /* 0x000fc800078e00ff */
[----:B0-----:R-:W-:Y:S05]  /*1760*/  RET.REL.NODEC R2 `(_Z8red_procPhS_jjjyj) ;  /* 0xffffffe802247950 */ /* 0x001fea0003c3ffff */
.L_x_19:
[----:B------:R-:W-:-:S00]  /*1770*/  BRA `(.L_x_19) ;  /* 0xfffffffc00fc7947 */ /* 0x000fc0000383ffff */
[----:B------:R-:W-:-:S00]  /*1780*/  NOP ;  /* 0x0000000000007918 */ /* 0x000fc00000000000 */
[----:B------:R-:W-:-:S00]  /*1790*/  NOP ;  /* 0x0000000000007918 */ /* 0x000fc00000000000 */
[----:B------:R-:W-:-:S00]  /*17a0*/  NOP ;  /* 0x0000000000007918 */ /* 0x000fc00000000000 */
[----:B------:R-:W-:-:S00]  /*17b0*/  NOP ;  /* 0x0000000000007918 */ /* 0x000fc00000000000 */
[----:B------:R-:W-:-:S00]  /*17c0*/  NOP ;  /* 0x0000000000007918 */ /* 0x000fc00000000000 */
[----:B------:R-:W-:-:S00]  /*17d0*/  NOP ;  /* 0x0000000000007918 */ /* 0x000fc00000000000 */
[----:B------:R-:W-:-:S00]  /*17e0*/  NOP ;  /* 0x0000000000007918 */ /* 0x000fc00000000000 */
[----:B------:R-:W-:-:S00]  /*17f0*/  NOP ;  /* 0x0000000000007918 */ /* 0x000fc00000000000 */
.L_x_60:


//--------------------- .text._Z10green_procPhS_jjjyj --------------------------
	.section	.text._Z10green_procPhS_jjjyj,"ax",@progbits
	.align	128
        .global         _Z10green_procPhS_jjjyj
        .type           _Z10green_procPhS_jjjyj,@function
        .size           _Z10green_procPhS_jjjyj,(.L_x_61 - _Z10green_procPhS_jjjyj)
        .other          _Z10green_procPhS_jjjyj,@"STO_CUDA_ENTRY STV_DEFAULT"
_Z10green_procPhS_jjjyj:
.text._Z10green_procPhS_jjjyj:
        /* <DEDUP_REMOVED lines=31> */
[----:B-1----:R-:W-:-:S03]  /*01f0*/  IADD3.X R4, P0, PT, R10, UR6, RZ, PT, !PT ;  /* 0x000000060a047c10 */ /* 0x002fc6000bf1e4ff */
[----:B------:R-:W-:Y:S02]  /*0200*/  UIADD3 UR6, UPT, UPT, -UR4, URZ, URZ ;  /* 0x000000ff04067290 */ /* 0x000fe4000fffe1ff */
[----:B------:R-:W-:Y:S01]  /*0210*/  IMAD.X R3, RZ, RZ, UR7, P0 ;  /* 0x00000007ff037e24 */ /* 0x000fe200080e06ff */
[----:B0-----:R-:W-:-:S09]  /*0220*/  SHF.L.U64.HI R0, R12, 0x4, R13 ;  /* 0x000000040c007819 */ /* 0x001fd2000001020d */
.L_x_22:
        /* <DEDUP_REMOVED lines=84> */
.L_x_21:
        /* <DEDUP_REMOVED lines=72> */
.L_x_23:
        /* <DEDUP_REMOVED lines=41> */
.L_x_24:
[----:B------:R-:W-:Y:S05]  /*0e80*/  BRA.U !UP1, `(.L_x_20) ;  /* 0x00000001094c7547 */ /* 0x000fea000b800000 */
[----:B------:R-:W0:Y:S01]  /*0e90*/  LDC.64 R8, c[0x0][0x3a0] ;  /* 0x0000e800ff087b82 */ /* 0x000e220000000a00 */
[----:B------:R-:W1:Y:S01]  /*0ea0*/  LDCU.64 UR6, c[0x0][0x380] ;  /* 0x00007000ff0677ac */ /* 0x000e620008000a00 */
[----:B------:R-:W-:Y:S02]  /*0eb0*/  IMAD.MOV.U32 R2, RZ, RZ, R10 ;  /* 0x000000ffff027224 */ /* 0x000fe400078e000a */
[----:B------:R-:W-:Y:S01]  /*0ec0*/  IMAD.MOV.U32 R3, RZ, RZ, RZ ;  /* 0x000000ffff037224 */ /* 0x000fe200078e00ff */
[----:B------:R-:W-:Y:S01]  /*0ed0*/  UIADD3 UR5, UPT, UPT, -UR5, URZ, URZ ;  /* 0x000000ff05057290 */ /* 0x000fe2000fffe1ff */
[----:B0-----:R-:W-:-:S03]  /*0ee0*/  IMAD.WIDE.U32 R2, R8, UR4, R2 ;  /* 0x0000000408027c25 */ /* 0x001fc6000f8e0002 */
[----:B-1----:R-:W-:Y:S01]  /*0ef0*/  IADD3.X R7, P0, PT, R2, UR6, RZ, PT, !PT ;  /* 0x0000000602077c10 */ /* 0x002fe2000bf1e4ff */
[----:B------:R-:W-:-:S05]  /*0f00*/  IMAD R2, R9, UR4, R3 ;  /* 0x0000000409027c24 */ /* 0x000fca000f8e0203 */
[----:B------:R-:W-:-:S07]  /*0f10*/  IADD3.X R4, PT, PT, R2, UR7, RZ, P0, !PT ;  /* 0x0000000702047c10 */ /* 0x000fce00087fe4ff */
.L_x_25:
        /* <DEDUP_REMOVED lines=10> */
.L_x_20:
        /* <DEDUP_REMOVED lines=11> */
[----:B------:R-:W-:Y:S05]  /*1070*/  CALL.REL.NOINC `($__internal_1_$__cuda_sm3x_div_rn_noftz_f32_slowpath) ;  /* 0x0000000000207944 */ /* 0x000fea0003c00000 */
.L_x_27:
[----:B------:R-:W-:Y:S05]  /*1080*/  BSYNC.RECONVERGENT B0 ;  /* 0x0000000000007941 */ /* 0x000fea0003800200 */
.L_x_26:
[----:B------:R-:W0:Y:S01]  /*1090*/  LDCU.64 UR4, c[0x0][0x388] ;  /* 0x00007100ff0477ac */ /* 0x000e220008000a00 */
[----:B------:R-:W1:Y:S01]  /*10a0*/  F2I.U32.TRUNC.NTZ R5, R0 ;  /* 0x0000000000057305 */ /* 0x000e62000020f000 */
[----:B------:R-:W-:-:S05]  /*10b0*/  VIADD R2, R10, 0x1 ;  /* 0x000000010a027836 */ /* 0x000fca0000000000 */
[----:B0-----:R-:W-:-:S05]  /*10c0*/  IADD3 R2, P0, PT, R2, UR4, RZ ;  /* 0x0000000402027c10 */ /* 0x001fca000ff1e0ff */
[----:B------:R-:W-:-:S05]  /*10d0*/  IMAD.X R3, RZ, RZ, UR5, P0 ;  /* 0x00000005ff037e24 */ /* 0x000fca00080e06ff */
[----:B-1----:R-:W-:Y:S01]  /*10e0*/  STG.E.U8 desc[UR14][R2.64], R5 ;  /* 0x0000000502007986 */ /* 0x002fe2000c10110e */
[----:B------:R-:W-:Y:S05]  /*10f0*/  EXIT ;  /* 0x000000000000794d */ /* 0x000fea0003800000 */
        .weak           $__internal_1_$__cuda_sm3x_div_rn_noftz_f32_slowpath
        .type           $__internal_1_$__cuda_sm3x_div_rn_noftz_f32_slowpath,@function
        .size           $__internal_1_$__cuda_sm3x_div_rn_noftz_f32_slowpath,(.L_x_61 - $__internal_1_$__cuda_sm3x_div_rn_noftz_f32_slowpath)
$__internal_1_$__cuda_sm3x_div_rn_noftz_f32_slowpath:
        /* <DEDUP_REMOVED lines=35> */
.L_x_29:
        /* <DEDUP_REMOVED lines=51> */
.L_x_36:
[----:B------:R-:W-:-:S04]  /*1660*/  LOP3.LUT R0, R0, 0x80000000, RZ, 0xc0, !PT ;  /* 0x8000000000007812 */ /* 0x000fc800078ec0ff */
[----:B------:R-:W-:Y:S01]  /*1670*/  LOP3.LUT R0, R0, 0x7f800000, RZ, 0xfc, !PT ;  /* 0x7f80000000007812 */ /* 0x000fe200078efcff */
[----:B------:R-:W-:Y:S06]  /*1680*/  BRA `(.L_x_37) ;  /* 0x0000000000047947 */ /* 0x000fec0003800000 */
.L_x_35:
[----:B------:R-:W-:-:S07]  /*1690*/  IMAD R0, R5, 0x800000, R0 ;  /* 0x0080000005007824 */ /* 0x000fce00078e0200 */
.L_x_37:
[----:B------:R-:W-:Y:S05]  /*16a0*/  BSYNC.RECONVERGENT B2 ;  /* 0x0000000000027941 */ /* 0x000fea0003800200 */
.L_x_34:
[----:B------:R-:W-:Y:S05]  /*16b0*/  BRA `(.L_x_38) ;  /* 0x0000000000207947 */ /* 0x000fea0003800000 */
.L_x_33:
[----:B------:R-:W-:-:S04]  /*16c0*/  LOP3.LUT R0, R4, 0x80000000, R5, 0x48, !PT ;  /* 0x8000000004007812 */ /* 0x000fc800078e4805 */
[----:B------:R-:W-:Y:S01]  /*16d0*/  LOP3.LUT R0, R0, 0x7f800000, RZ, 0xfc, !PT ;  /* 0x7f80000000007812 */ /* 0x000fe200078efcff */
[----:B------:R-:W-:Y:S06]  /*16e0*/  BRA `(.L_x_38) ;  /* 0x0000000000147947 */ /* 0x000fec0003800000 */
.L_x_32:
[----:B------:R-:W-:Y:S01]  /*16f0*/  LOP3.LUT R0, R4, 0x80000000, R5, 0x48, !PT ;  /* 0x8000000004007812 */ /* 0x000fe200078e4805 */
[----:B------:R-:W-:Y:S06]  /*1700*/  BRA `(.L_x_38) ;  /* 0x00000000000c7947 */ /* 0x000fec0003800000 */
.L_x_31:
[----:B------:R-:W0:Y:S01]  /*1710*/  MUFU.RSQ R0, -QNAN ;  /* 0xffc0000000007908 */ /* 0x000e220000001400 */
[----:B------:R-:W-:Y:S05]  /*1720*/  BRA `(.L_x_38) ;  /* 0x0000000000047947 */ /* 0x000fea0003800000 */
.L_x_30:
[----:B------:R-:W-:-:S07]  /*1730*/  FADD.FTZ R0, R5, R0 ;  /* 0x0000000005007221 */ /* 0x000fce0000010000 */
.L_x_38:
[----:B------:R-:W-:Y:S05]  /*1740*/  BSYNC.RECONVERGENT B1 ;  /* 0x0000000000017941 */ /* 0x000fea0003800200 */
.L_x_28:
[----:B------:R-:W-:-:S04]  /*1750*/  IMAD.MOV.U32 R3, RZ, RZ, 0x0 ;  /* 0x00000000ff037424 */ /* 0x000fc800078e00ff */
[----:B0-----:R-:W-:Y:S05]  /*1760*/  RET.REL.NODEC R2 `(_Z10green_procPhS_jjjyj) ;  /* 0xffffffe802247950 */ /* 0x001fea0003c3ffff */
.L_x_39:
        /* <DEDUP_REMOVED lines=9> */
.L_x_61:


//--------------------- .text._Z9blue_procPhS_jjjyj --------------------------
	.section	.text._Z9blue_procPhS_jjjyj,"ax",@progbits
	.align	128
        .global         _Z9blue_procPhS_jjjyj
        .type           _Z9blue_procPhS_jjjyj,@function
        .size           _Z9blue_procPhS_jjjyj,(.L_x_62 - _Z9blue_procPhS_jjjyj)
        .other          _Z9blue_procPhS_jjjyj,@"STO_CUDA_ENTRY STV_DEFAULT"
_Z9blue_procPhS_jjjyj:
.text._Z9blue_procPhS_jjjyj:
        /* <DEDUP_REMOVED lines=31> */
[----:B-1----:R-:W-:-:S03]  /*01f0*/  IADD3 R4, P0, PT, R10, UR6, RZ ;  /* 0x000000060a047c10 */ /* 0x002fc6000ff1e0ff */
[----:B------:R-:W-:Y:S02]  /*0200*/  UIADD3 UR6, UPT, UPT, -UR4, URZ, URZ ;  /* 0x000000ff04067290 */ /* 0x000fe4000fffe1ff */
[----:B------:R-:W-:Y:S01]  /*0210*/  IMAD.X R3, RZ, RZ, UR7, P0 ;  /* 0x00000007ff037e24 */ /* 0x000fe200080e06ff */
[----:B0-----:R-:W-:-:S09]  /*0220*/  SHF.L.U64.HI R0, R12, 0x4, R13 ;  /* 0x000000040c007819 */ /* 0x001fd2000001020d */
.L_x_42:
        /* <DEDUP_REMOVED lines=84> */
.L_x_41:
        /* <DEDUP_REMOVED lines=72> */
.L_x_43:
        /* <DEDUP_REMOVED lines=41> */
.L_x_44:
[----:B------:R-:W-:Y:S05]  /*0e80*/  BRA.U !UP1, `(.L_x_40) ;  /* 0x00000001094c7547 */ /* 0x000fea000b800000 */
[----:B------:R-:W0:Y:S01]  /*0e90*/  LDC.64 R8, c[0x0][0x3a0] ;  /* 0x0000e800ff087b82 */ /* 0x000e220000000a00 */
[----:B------:R-:W1:Y:S01]  /*0ea0*/  LDCU.64 UR6, c[0x0][0x380] ;  /* 0x00007000ff0677ac */ /* 0x000e620008000a00 */
[----:B------:R-:W-:Y:S02]  /*0eb0*/  IMAD.MOV.U32 R2, RZ, RZ, R10 ;  /* 0x000000ffff027224 */ /* 0x000fe400078e000a */
[----:B------:R-:W-:Y:S01]  /*0ec0*/  IMAD.MOV.U32 R3, RZ, RZ, RZ ;  /* 0x000000ffff037224 */ /* 0x000fe200078e00ff */
[----:B------:R-:W-:Y:S01]  /*0ed0*/  UIADD3 UR5, UPT, UPT, -UR5, URZ, URZ ;  /* 0x000000ff05057290 */ /* 0x000fe2000fffe1ff */
[----:B0-----:R-:W-:-:S03]  /*0ee0*/  IMAD.WIDE.U32 R2, R8, UR4, R2 ;  /* 0x0000000408027c25 */ /* 0x001fc6000f8e0002 */
[----:B-1----:R-:W-:Y:S01]  /*0ef0*/  IADD3 R7, P0, PT, R2, UR6, RZ ;  /* 0x0000000602077c10 */ /* 0x002fe2000ff1e0ff */
[----:B------:R-:W-:-:S05]  /*0f00*/  IMAD R2, R9, UR4, R3 ;  /* 0x0000000409027c24 */ /* 0x000fca000f8e0203 */
[----:B------:R-:W-:-:S07]  /*0f10*/  IADD3.X R4, PT, PT, R2, UR7, RZ, P0, !PT ;  /* 0x0000000702047c10 */ /* 0x000fce00087fe4ff */
.L_x_45:
        /* <DEDUP_REMOVED lines=10> */
.L_x_40:
        /* <DEDUP_REMOVED lines=11> */
[----:B------:R-:W-:Y:S05]  /*1070*/  CALL.REL.NOINC `($__internal_2_$__cuda_sm3x_div_rn_noftz_f32_slowpath) ;  /* 0x00000000001c7944 */ /* 0x000fea0003c00000 */
.L_x_47:
[----:B------:R-:W-:Y:S05]  /*1080*/  BSYNC.RECONVERGENT B0 ;  /* 0x0000000000007941 */ /* 0x000fea0003800200 */
.L_x_46:
[----:B------:R-:W0:Y:S01]  /*1090*/  LDCU.64 UR4, c[0x0][0x388] ;  /* 0x00007100ff0477ac */ /* 0x000e220008000a00 */
[----:B------:R-:W1:Y:S01]  /*10a0*/  F2I.U32.TRUNC.NTZ R3, R0 ;  /* 0x0000000000037305 */ /* 0x000e62000020f000 */
[----:B0-----:R-:W-:-:S05]  /*10b0*/  IADD3 R10, P0, PT, R10, UR4, RZ ;  /* 0x000000040a0a7c10 */ /* 0x001fca000ff1e0ff */
[----:B------:R-:W-:-:S05]  /*10c0*/  IMAD.X R11, RZ, RZ, UR5, P0 ;  /* 0x00000005ff0b7e24 */ /* 0x000fca00080e06ff */
[----:B-1----:R-:W-:Y:S01]  /*10d0*/  STG.E.U8 desc[UR14][R10.64], R3 ;  /* 0x000000030a007986 */ /* 0x002fe2000c10110e */
[----:B------:R-:W-:Y:S05]  /*10e0*/  EXIT ;  /* 0x000000000000794d */ /* 0x000fea0003800000 */
        .weak           $__internal_2_$__cuda_sm3x_div_rn_noftz_f32_slowpath
        .type           $__internal_2_$__cuda_sm3x_div_rn_noftz_f32_slowpath,@function
        .size           $__internal_2_$__cuda_sm3x_div_rn_noftz_f32_slowpath,(.L_x_62 - $__internal_2_$__cuda_sm3x_div_rn_noftz_f32_slowpath)
$__internal_2_$__cuda_sm3x_div_rn_noftz_f32_slowpath:
        /* <DEDUP_REMOVED lines=35> */
.L_x_49:
        /* <DEDUP_REMOVED lines=51> */
.L_x_56:
[----:B------:R-:W-:-:S04]  /*1650*/  LOP3.LUT R0, R0, 0x80000000, RZ, 0xc0, !PT ;  /* 0x8000000000007812 */ /* 0x000fc800078ec0ff */
[----:B------:R-:W-:Y:S01]  /*1660*/  LOP3.LUT R0, R0, 0x7f800000, RZ, 0xfc, !PT ;  /* 0x7f80000000007812 */ /* 0x000fe200078efcff */
[----:B------:R-:W-:Y:S06]  /*1670*/  BRA `(.L_x_57) ;  /* 0x0000000000047947 */ /* 0x000fec0003800000 */
.L_x_55:
[----:B------:R-:W-:-:S07]  /*1680*/  IMAD R0, R5, 0x800000, R0 ;  /* 0x0080000005007824 */ /* 0x000fce00078e0200 */
.L_x_57:
[----:B------:R-:W-:Y:S05]  /*1690*/  BSYNC.RECONVERGENT B2 ;  /* 0x0000000000027941 */ /* 0x000fea0003800200 */
.L_x_54:
[----:B------:R-:W-:Y:S05]  /*16a0*/  BRA `(.L_x_58) ;  /* 0x0000000000207947 */ /* 0x000fea0003800000 */
.L_x_53:
[----:B------:R-:W-:-:S04]  /*16b0*/  LOP3.LUT R0, R4, 0x80000000, R5, 0x48, !PT ;  /* 0x8000000004007812 */ /* 0x000fc800078e4805 */
[----:B------:R-:W-:Y:S01]  /*16c0*/  LOP3.LUT R0, R0, 0x7f800000, RZ, 0xfc, !PT ;  /* 0x7f80000000007812 */ /* 0x000fe200078efcff */
[----:B------:R-:W-:Y:S06]  /*16d0*/  BRA `(.L_x_58) ;  /* 0x0000000000147947 */ /* 0x000fec0003800000 */
.L_x_52:
[----:B------:R-:W-:Y:S01]  /*16e0*/  LOP3.LUT R0, R4, 0x80000000, R5, 0x48, !PT ;  /* 0x8000000004007812 */ /* 0x000fe200078e4805 */
[----:B------:R-:W-:Y:S06]  /*16f0*/  BRA `(.L_x_58) ;  /* 0x00000000000c7947 */ /* 0x000fec0003800000 */
.L_x_51:
[----:B------:R-:W0:Y:S01]  /*1700*/  MUFU.RSQ R0, -QNAN ;  /* 0xffc0000000007908 */ /* 0x000e220000001400 */
[----:B------:R-:W-:Y:S05]  /*1710*/  BRA `(.L_x_58) ;  /* 0x0000000000047947 */ /* 0x000fea0003800000 */
.L_x_50:
[----:B------:R-:W-:-:S07]  /*1720*/  FADD.FTZ R0, R5, R0 ;  /* 0x0000000005007221 */ /* 0x000fce0000010000 */
.L_x_58:
[----:B------:R-:W-:Y:S05]  /*1730*/  BSYNC.RECONVERGENT B1 ;  /* 0x0000000000017941 */ /* 0x000fea0003800200 */
.L_x_48:
[----:B------:R-:W-:-:S04]  /*1740*/  IMAD.MOV.U32 R3, RZ, RZ, 0x0 ;  /* 0x00000000ff037424 */ /* 0x000fc800078e00ff */
[----:B0-----:R-:W-:Y:S05]  /*1750*/  RET.REL.NODEC R2 `(_Z9blue_procPhS_jjjyj) ;  /* 0xffffffe802287950 */ /* 0x001fea0003c3ffff */
.L_x_59:
        /* <DEDUP_REMOVED lines=10> */
.L_x_62:


//--------------------- .nv.shared.reserved.0     --------------------------
	.section	.nv.shared.reserved.0,"aw",@nobits
	.weak		__nv_reservedSMEM_offset_0_alias
	.size		__nv_reservedSMEM_offset_0_alias, 0, 64
	.other		__nv_reservedSMEM_offset_0_alias,@"STO_CUDA_RESERVED_SHARED STV_DEFAULT"
__nv_reservedSMEM_offset_0_alias:
	.zero		0
	.zero		64


//--------------------- .nv.constant0._Z8red_procPhS_jjjyj --------------------------
	.section	.nv.constant0._Z8red_procPhS_jjjyj,"a",@progbits
	.sectionflags	@""
	.align	4
.nv.constant0._Z8red_procPhS_jjjyj:
	.zero		940


//--------------------- .nv.constant0._Z10green_procPhS_jjjyj --------------------------
	.section	.nv.constant0._Z10green_procPhS_jjjyj,"a",@progbits
	.sectionflags	@""
	.align	4
.nv.constant0._Z10green_procPhS_jjjyj:
	.zero		940


//--------------------- .nv.constant0._Z9blue_procPhS_jjjyj --------------------------
	.section	.nv.constant0._Z9blue_procPhS_jjjyj,"a",@progbits
	.sectionflags	@""
	.align	4
.nv.constant0._Z9blue_procPhS_jjjyj:
	.zero		940


//--------------------- SYMBOLS --------------------------

	.type		.nv.reservedSmem.offset0,@object
	.size		.nv.reservedSmem.offset0,0x4
